//
// Generated by NVIDIA NVVM Compiler
//
// Compiler Build ID: CL-36424714
// Cuda compilation tools, release 13.0, V13.0.88
// Based on NVVM 20.0.0
//

.version 9.0
.target sm_100
.address_size 64

	// .globl	_Z24count_samples_in_circlesPfS_Piii
// _ZZ24count_samples_in_circlesPfS_PiiiE13shared_blocks has been demoted

.visible .entry _Z24count_samples_in_circlesPfS_Piii(
	.param .u64 .ptr .align 1 _Z24count_samples_in_circlesPfS_Piii_param_0,
	.param .u64 .ptr .align 1 _Z24count_samples_in_circlesPfS_Piii_param_1,
	.param .u64 .ptr .align 1 _Z24count_samples_in_circlesPfS_Piii_param_2,
	.param .u32 _Z24count_samples_in_circlesPfS_Piii_param_3,
	.param .u32 _Z24count_samples_in_circlesPfS_Piii_param_4
)
{
	.reg .pred 	%p<21>;
	.reg .b32 	%r<181>;
	.reg .b32 	%f<21>;
	.reg .b64 	%rd<22>;
	// demoted variable
	.shared .align 4 .b8 _ZZ24count_samples_in_circlesPfS_PiiiE13shared_blocks[2000];
	ld.param.u64 	%rd4, [_Z24count_samples_in_circlesPfS_Piii_param_0];
	ld.param.u64 	%rd5, [_Z24count_samples_in_circlesPfS_Piii_param_1];
	ld.param.u64 	%rd3, [_Z24count_samples_in_circlesPfS_Piii_param_2];
	ld.param.u32 	%r62, [_Z24count_samples_in_circlesPfS_Piii_param_3];
	ld.param.u32 	%r60, [_Z24count_samples_in_circlesPfS_Piii_param_4];
	cvta.to.global.u64 	%rd1, %rd5;
	cvta.to.global.u64 	%rd2, %rd4;
	mov.u32 	%r1, %tid.x;
	mov.u32 	%r2, %ctaid.x;
	mov.u32 	%r3, %ntid.x;
	mad.lo.s32 	%r159, %r2, %r3, %r1;
	mul.lo.s32 	%r5, %r62, %r3;
	setp.ge.s32 	%p1, %r159, %r60;
	mov.b32 	%r164, 0;
	@%p1 bra 	$L__BB0_7;
	add.s32 	%r65, %r159, %r5;
	max.s32 	%r66, %r60, %r65;
	setp.lt.s32 	%p2, %r65, %r60;
	selp.u32 	%r67, 1, 0, %p2;
	add.s32 	%r68, %r65, %r67;
	sub.s32 	%r69, %r66, %r68;
	div.u32 	%r70, %r69, %r5;
	add.s32 	%r71, %r70, %r67;
	add.s32 	%r6, %r71, 1;
	and.b32  	%r7, %r6, 3;
	setp.lt.u32 	%p3, %r71, 3;
	mov.b32 	%r164, 0;
	@%p3 bra 	$L__BB0_4;
	and.b32  	%r73, %r6, -4;
	shl.b32 	%r8, %r5, 2;
	neg.s32 	%r155, %r73;
	mov.b32 	%r164, 0;
	mul.wide.s32 	%rd9, %r5, 4;
$L__BB0_3:
	mul.wide.s32 	%rd6, %r159, 4;
	add.s64 	%rd7, %rd2, %rd6;
	ld.global.f32 	%f1, [%rd7];
	add.s64 	%rd8, %rd1, %rd6;
	ld.global.f32 	%f2, [%rd8];
	mul.f32 	%f3, %f2, %f2;
	fma.rn.f32 	%f4, %f1, %f1, %f3;
	setp.le.f32 	%p4, %f4, 0f3F800000;
	selp.u32 	%r74, 1, 0, %p4;
	add.s32 	%r75, %r164, %r74;
	add.s64 	%rd10, %rd7, %rd9;
	ld.global.f32 	%f5, [%rd10];
	add.s64 	%rd11, %rd8, %rd9;
	ld.global.f32 	%f6, [%rd11];
	mul.f32 	%f7, %f6, %f6;
	fma.rn.f32 	%f8, %f5, %f5, %f7;
	setp.le.f32 	%p5, %f8, 0f3F800000;
	selp.u32 	%r76, 1, 0, %p5;
	add.s32 	%r77, %r75, %r76;
	add.s64 	%rd12, %rd10, %rd9;
	ld.global.f32 	%f9, [%rd12];
	add.s64 	%rd13, %rd11, %rd9;
	ld.global.f32 	%f10, [%rd13];
	mul.f32 	%f11, %f10, %f10;
	fma.rn.f32 	%f12, %f9, %f9, %f11;
	setp.le.f32 	%p6, %f12, 0f3F800000;
	selp.u32 	%r78, 1, 0, %p6;
	add.s32 	%r79, %r77, %r78;
	add.s64 	%rd14, %rd12, %rd9;
	ld.global.f32 	%f13, [%rd14];
	add.s64 	%rd15, %rd13, %rd9;
	ld.global.f32 	%f14, [%rd15];
	mul.f32 	%f15, %f14, %f14;
	fma.rn.f32 	%f16, %f13, %f13, %f15;
	setp.le.f32 	%p7, %f16, 0f3F800000;
	selp.u32 	%r80, 1, 0, %p7;
	add.s32 	%r164, %r79, %r80;
	add.s32 	%r159, %r159, %r8;
	add.s32 	%r155, %r155, 4;
	setp.ne.s32 	%p8, %r155, 0;
	@%p8 bra 	$L__BB0_3;
$L__BB0_4:
	setp.eq.s32 	%p9, %r7, 0;
	@%p9 bra 	$L__BB0_7;
	neg.s32 	%r161, %r7;
$L__BB0_6:
	.pragma "nounroll";
	mul.wide.s32 	%rd16, %r159, 4;
	add.s64 	%rd17, %rd1, %rd16;
	add.s64 	%rd18, %rd2, %rd16;
	ld.global.f32 	%f17, [%rd18];
	ld.global.f32 	%f18, [%rd17];
	mul.f32 	%f19, %f18, %f18;
	fma.rn.f32 	%f20, %f17, %f17, %f19;
	setp.le.f32 	%p10, %f20, 0f3F800000;
	selp.u32 	%r81, 1, 0, %p10;
	add.s32 	%r164, %r164, %r81;
	add.s32 	%r159, %r159, %r5;
	add.s32 	%r161, %r161, 1;
	setp.ne.s32 	%p11, %r161, 0;
	@%p11 bra 	$L__BB0_6;
$L__BB0_7:
	shl.b32 	%r82, %r1, 2;
	mov.u32 	%r83, _ZZ24count_samples_in_circlesPfS_PiiiE13shared_blocks;
	add.s32 	%r84, %r83, %r82;
	st.shared.u32 	[%r84], %r164;
	bar.sync 	0;
	setp.ne.s32 	%p12, %r1, 0;
	@%p12 bra 	$L__BB0_21;
	and.b32  	%r27, %r3, 15;
	setp.lt.u32 	%p13, %r3, 16;
	mov.b32 	%r172, 0;
	mov.u32 	%r180, %r172;
	@%p13 bra 	$L__BB0_11;
	and.b32  	%r172, %r3, 2032;
	add.s32 	%r165, %r83, 32;
	and.b32  	%r90, %r3, -16;
	neg.s32 	%r166, %r90;
	mov.b32 	%r180, 0;
$L__BB0_10:
	.pragma "nounroll";
	ld.shared.u32 	%r91, [%r165+-32];
	add.s32 	%r92, %r91, %r180;
	ld.shared.u32 	%r93, [%r165+-28];
	add.s32 	%r94, %r93, %r92;
	ld.shared.u32 	%r95, [%r165+-24];
	add.s32 	%r96, %r95, %r94;
	ld.shared.u32 	%r97, [%r165+-20];
	add.s32 	%r98, %r97, %r96;
	ld.shared.u32 	%r99, [%r165+-16];
	add.s32 	%r100, %r99, %r98;
	ld.shared.u32 	%r101, [%r165+-12];
	add.s32 	%r102, %r101, %r100;
	ld.shared.u32 	%r103, [%r165+-8];
	add.s32 	%r104, %r103, %r102;
	ld.shared.u32 	%r105, [%r165+-4];
	add.s32 	%r106, %r105, %r104;
	ld.shared.u32 	%r107, [%r165];
	add.s32 	%r108, %r107, %r106;
	ld.shared.u32 	%r109, [%r165+4];
	add.s32 	%r110, %r109, %r108;
	ld.shared.u32 	%r111, [%r165+8];
	add.s32 	%r112, %r111, %r110;
	ld.shared.u32 	%r113, [%r165+12];
	add.s32 	%r114, %r113, %r112;
	ld.shared.u32 	%r115, [%r165+16];
	add.s32 	%r116, %r115, %r114;
	ld.shared.u32 	%r117, [%r165+20];
	add.s32 	%r118, %r117, %r116;
	ld.shared.u32 	%r119, [%r165+24];
	add.s32 	%r120, %r119, %r118;
	ld.shared.u32 	%r121, [%r165+28];
	add.s32 	%r180, %r121, %r120;
	add.s32 	%r166, %r166, 16;
	add.s32 	%r165, %r165, 64;
	setp.ne.s32 	%p14, %r166, 0;
	@%p14 bra 	$L__BB0_10;
$L__BB0_11:
	setp.eq.s32 	%p15, %r27, 0;
	@%p15 bra 	$L__BB0_20;
	and.b32  	%r39, %r3, 7;
	setp.lt.u32 	%p16, %r27, 8;
	@%p16 bra 	$L__BB0_14;
	shl.b32 	%r123, %r172, 2;
	add.s32 	%r125, %r83, %r123;
	ld.shared.u32 	%r126, [%r125];
	add.s32 	%r127, %r126, %r180;
	ld.shared.u32 	%r128, [%r125+4];
	add.s32 	%r129, %r128, %r127;
	ld.shared.u32 	%r130, [%r125+8];
	add.s32 	%r131, %r130, %r129;
	ld.shared.u32 	%r132, [%r125+12];
	add.s32 	%r133, %r132, %r131;
	ld.shared.u32 	%r134, [%r125+16];
	add.s32 	%r135, %r134, %r133;
	ld.shared.u32 	%r136, [%r125+20];
	add.s32 	%r137, %r136, %r135;
	ld.shared.u32 	%r138, [%r125+24];
	add.s32 	%r139, %r138, %r137;
	ld.shared.u32 	%r140, [%r125+28];
	add.s32 	%r180, %r140, %r139;
	add.s32 	%r172, %r172, 8;
$L__BB0_14:
	setp.eq.s32 	%p17, %r39, 0;
	@%p17 bra 	$L__BB0_20;
	and.b32  	%r45, %r3, 3;
	setp.lt.u32 	%p18, %r39, 4;
	@%p18 bra 	$L__BB0_17;
	shl.b32 	%r142, %r172, 2;
	add.s32 	%r144, %r83, %r142;
	ld.shared.u32 	%r145, [%r144];
	add.s32 	%r146, %r145, %r180;
	ld.shared.u32 	%r147, [%r144+4];
	add.s32 	%r148, %r147, %r146;
	ld.shared.u32 	%r149, [%r144+8];
	add.s32 	%r150, %r149, %r148;
	ld.shared.u32 	%r151, [%r144+12];
	add.s32 	%r180, %r151, %r150;
	add.s32 	%r172, %r172, 4;
$L__BB0_17:
	setp.eq.s32 	%p19, %r45, 0;
	@%p19 bra 	$L__BB0_20;
	shl.b32 	%r152, %r172, 2;
	add.s32 	%r178, %r83, %r152;
	neg.s32 	%r177, %r45;
$L__BB0_19:
	.pragma "nounroll";
	ld.shared.u32 	%r154, [%r178];
	add.s32 	%r180, %r154, %r180;
	add.s32 	%r178, %r178, 4;
	add.s32 	%r177, %r177, 1;
	setp.ne.s32 	%p20, %r177, 0;
	@%p20 bra 	$L__BB0_19;
$L__BB0_20:
	cvta.to.global.u64 	%rd19, %rd3;
	mul.wide.u32 	%rd20, %r2, 4;
	add.s64 	%rd21, %rd19, %rd20;
	st.global.u32 	[%rd21], %r180;
$L__BB0_21:
	ret;

}


// ===== COMPILED SASS (sm_100) =====

	.target	sm_100

	.elftype	@"ET_EXEC"


//--------------------- .note.nv.tkinfo           --------------------------
	.section	.note.nv.tkinfo,"",@"SHT_NOTE"
	.sectionflags	@"SHF_NOTE_NV_TKINFO"
	.tkinfo
        /*0018*/ 	.word	0x00000002
        /*0030*/ 	.string	""
        /*0030*/ 	.string	"ptxas"
        /*0030*/ 	.string	"Cuda compilation tools, release 13.0, V13.0.88"
        /*0030*/ 	.string	"Build cuda_13.0.r13.0/compiler.36424714_0"
        /*0030*/ 	.string	"-arch sm_100 -m 64 "



//--------------------- .note.nv.cuinfo           --------------------------
	.section	.note.nv.cuinfo,"",@"SHT_NOTE"
	.sectionflags	@"SHF_NOTE_NV_CUINFO"
        /*0018*/ 	.short	0x0002
        /*001a*/ 	.short	0x0064
        /*001c*/ 	.short	0x0082
	.zero		2


//--------------------- .nv.info                  --------------------------
	.section	.nv.info,"",@"SHT_CUDA_INFO"
	.align	4


	//----- nvinfo : EIATTR_REGCOUNT
	.align		4
        /*0000*/ 	.byte	0x04, 0x2f
        /*0002*/ 	.short	(.L_1 - .L_0)
	.align		4
.L_0:
        /*0004*/ 	.word	index@(_Z24count_samples_in_circlesPfS_Piii)
        /*0008*/ 	.word	0x00000020


	//----- nvinfo : EIATTR_FRAME_SIZE
	.align		4
.L_1:
        /*000c*/ 	.byte	0x04, 0x11
        /*000e*/ 	.short	(.L_3 - .L_2)
	.align		4
.L_2:
        /*0010*/ 	.word	index@(_Z24count_samples_in_circlesPfS_Piii)
        /*0014*/ 	.word	0x00000000


	//----- nvinfo : EIATTR_MIN_STACK_SIZE
	.align		4
.L_3:
        /*0018*/ 	.byte	0x04, 0x12
        /*001a*/ 	.short	(.L_5 - .L_4)
	.align		4
.L_4:
        /*001c*/ 	.word	index@(_Z24count_samples_in_circlesPfS_Piii)
        /*0020*/ 	.word	0x00000000
.L_5:


//--------------------- .nv.compat                --------------------------
	.section	.nv.compat,"",@"SHT_CUDA_COMPAT_INFO"
	.align	4
        /*0000*/ 	.byte	0x02, 0x09, 0x00, 0x00, 0x02, 0x02, 0x01, 0x00, 0x02, 0x05, 0x05, 0x00, 0x03, 0x07, 0x01, 0x01
        /*0010*/ 	.byte	0x02, 0x03, 0x00, 0x00, 0x02, 0x06, 0x01, 0x00, 0x04, 0x0b, 0x08, 0x00, 0x01, 0x00, 0x00, 0x00
        /*0020*/ 	.byte	0x00, 0x00, 0x00, 0x00


//--------------------- .nv.info._Z24count_samples_in_circlesPfS_Piii --------------------------
	.section	.nv.info._Z24count_samples_in_circlesPfS_Piii,"",@"SHT_CUDA_INFO"
	.sectionflags	@""
	.align	4


	//----- nvinfo : EIATTR_CUDA_API_VERSION
	.align		4
        /*0000*/ 	.byte	0x04, 0x37
        /*0002*/ 	.short	(.L_7 - .L_6)
.L_6:
        /*0004*/ 	.word	0x00000082


	//----- nvinfo : EIATTR_KPARAM_INFO
	.align		4
.L_7:
        /*0008*/ 	.byte	0x04, 0x17
        /*000a*/ 	.short	(.L_9 - .L_8)
.L_8:
        /*000c*/ 	.word	0x00000000
        /*0010*/ 	.short	0x0004
        /*0012*/ 	.short	0x001c
        /*0014*/ 	.byte	0x00, 0xf0, 0x11, 0x00


	//----- nvinfo : EIATTR_KPARAM_INFO
	.align		4
.L_9:
        /*0018*/ 	.byte	0x04, 0x17
        /*001a*/ 	.short	(.L_11 - .L_10)
.L_10:
        /*001c*/ 	.word	0x00000000
        /*0020*/ 	.short	0x0003
        /*0022*/ 	.short	0x0018
        /*0024*/ 	.byte	0x00, 0xf0, 0x11, 0x00


	//----- nvinfo : EIATTR_KPARAM_INFO
	.align		4
.L_11:
        /*0028*/ 	.byte	0x04, 0x17
        /*002a*/ 	.short	(.L_13 - .L_12)
.L_12:
        /*002c*/ 	.word	0x00000000
        /*0030*/ 	.short	0x0002
        /*0032*/ 	.short	0x0010
        /*0034*/ 	.byte	0x00, 0xf5, 0x21, 0x00


	//----- nvinfo : EIATTR_KPARAM_INFO
	.align		4
.L_13:
        /*0038*/ 	.byte	0x04, 0x17
        /*003a*/ 	.short	(.L_15 - .L_14)
.L_14:
        /*003c*/ 	.word	0x00000000
        /*0040*/ 	.short	0x0001
        /*0042*/ 	.short	0x0008
        /*0044*/ 	.byte	0x00, 0xf5, 0x21, 0x00


	//----- nvinfo : EIATTR_KPARAM_INFO
	.align		4
.L_15:
        /*0048*/ 	.byte	0x04, 0x17
        /*004a*/ 	.short	(.L_17 - .L_16)
.L_16:
        /*004c*/ 	.word	0x00000000
        /*0050*/ 	.short	0x0000
        /*0052*/ 	.short	0x0000
        /*0054*/ 	.byte	0x00, 0xf5, 0x21, 0x00


	//----- nvinfo : EIATTR_SPARSE_MMA_MASK
	.align		4
.L_17:
        /*0058*/ 	.byte	0x03, 0x50
        /*005a*/ 	.short	0x0000


	//----- nvinfo : EIATTR_MAXREG_COUNT
	.align		4
        /*005c*/ 	.byte	0x03, 0x1b
        /*005e*/ 	.short	0x00ff


	//----- nvinfo : EIATTR_NUM_BARRIERS
	.align		4
        /*0060*/ 	.byte	0x02, 0x4c
        /*0062*/ 	.byte	0x01
	.zero		1


	//----- nvinfo : EIATTR_MERCURY_ISA_VERSION
	.align		4
        /*0064*/ 	.byte	0x03, 0x5f
        /*0066*/ 	.short	0x0101


	//----- nvinfo : EIATTR_VRC_CTA_INIT_COUNT
	.align		4
        /*0068*/ 	.byte	0x02, 0x4a
	.zero		1
	.zero		1


	//----- nvinfo : EIATTR_EXIT_INSTR_OFFSETS
	.align		4
        /*006c*/ 	.byte	0x04, 0x1c
        /*006e*/ 	.short	(.L_19 - .L_18)


	//   ....[0]....
.L_18:
        /*0070*/ 	.word	0x000016e0


	//   ....[1]....
        /*0074*/ 	.word	0x00001ac0


	//----- nvinfo : EIATTR_CRS_STACK_SIZE
	.align		4
.L_19:
        /*0078*/ 	.byte	0x04, 0x1e
        /*007a*/ 	.short	(.L_21 - .L_20)
.L_20:
        /*007c*/ 	.word	0x00000000


	//----- nvinfo : EIATTR_CBANK_PARAM_SIZE
	.align		4
.L_21:
        /*0080*/ 	.byte	0x03, 0x19
        /*0082*/ 	.short	0x0020


	//----- nvinfo : EIATTR_PARAM_CBANK
	.align		4
        /*0084*/ 	.byte	0x04, 0x0a
        /*0086*/ 	.short	(.L_23 - .L_22)
	.align		4
.L_22:
        /*0088*/ 	.word	index@(.nv.constant0._Z24count_samples_in_circlesPfS_Piii)
        /*008c*/ 	.short	0x0380
        /*008e*/ 	.short	0x0020


	//----- nvinfo : EIATTR_SW_WAR
	.align		4
.L_23:
        /*0090*/ 	.byte	0x04, 0x36
        /*0092*/ 	.short	(.L_25 - .L_24)
.L_24:
        /*0094*/ 	.word	0x00000008
.L_25:


//--------------------- .nv.callgraph             --------------------------
	.section	.nv.callgraph,"",@"SHT_CUDA_CALLGRAPH"
	.align	4
	.sectionentsize	8
	.align		4
        /*0000*/ 	.word	0x00000000
	.align		4
        /*0004*/ 	.word	0xffffffff
	.align		4
        /*0008*/ 	.word	0x00000000
	.align		4
        /*000c*/ 	.word	0xfffffffe
	.align		4
        /*0010*/ 	.word	0x00000000
	.align		4
        /*0014*/ 	.word	0xfffffffd
	.align		4
        /*0018*/ 	.word	0x00000000
	.align		4
        /*001c*/ 	.word	0xfffffffc


//--------------------- .text._Z24count_samples_in_circlesPfS_Piii --------------------------
	.section	.text._Z24count_samples_in_circlesPfS_Piii,"ax",@progbits
	.align	128
        .global         _Z24count_samples_in_circlesPfS_Piii
        .type           _Z24count_samples_in_circlesPfS_Piii,@function
        .size           _Z24count_samples_in_circlesPfS_Piii,(.L_x_18 - _Z24count_samples_in_circlesPfS_Piii)
        .other          _Z24count_samples_in_circlesPfS_Piii,@"STO_CUDA_ENTRY STV_DEFAULT"
_Z24count_samples_in_circlesPfS_Piii:
.text._Z24count_samples_in_circlesPfS_Piii:
[----:B------:R-:W-:Y:S01]  /*0000*/  LDC R1, c[0x0][0x37c] ;  /* 0x0000df00ff017b82 */ /* 0x000fe20000000800 */
[----:B------:R-:W0:Y:S07]  /*0010*/  S2R R0, SR_TID.X ;  /* 0x0000000000007919 */ /* 0x000e2e0000002100 */
[----:B------:R-:W0:Y:S01]  /*0020*/  LDC R2, c[0x0][0x360] ;  /* 0x0000d800ff027b82 */ /* 0x000e220000000800 */
[----:B------:R-:W1:Y:S01]  /*0030*/  LDCU.64 UR6, c[0x0][0x398] ;  /* 0x00007300ff0677ac */ /* 0x000e620008000a00 */
[----:B------:R-:W-:Y:S01]  /*0040*/  BSSY.RECONVERGENT B2, `(.L_x_0) ;  /* 0x0000161000027945 */ /* 0x000fe20003800200 */
[----:B------:R-:W0:Y:S01]  /*0050*/  S2R R3, SR_CTAID.X ;  /* 0x0000000000037919 */ /* 0x000e220000002500 */
[----:B------:R-:W-:Y:S01]  /*0060*/  HFMA2 R9, -RZ, RZ, 0, 0 ;  /* 0x00000000ff097431 */ /* 0x000fe200000001ff */
[----:B------:R-:W2:Y:S01]  /*0070*/  LDCU.64 UR4, c[0x0][0x358] ;  /* 0x00006b00ff0477ac */ /* 0x000ea20008000a00 */
[----:B0-----:R-:W-:-:S05]  /*0080*/  IMAD R25, R3, R2, R0 ;  /* 0x0000000203197224 */ /* 0x001fca00078e0200 */
[----:B-1----:R-:W-:-:S13]  /*0090*/  ISETP.GE.AND P0, PT, R25, UR7, PT ;  /* 0x0000000719007c0c */ /* 0x002fda000bf06270 */
[----:B--2---:R-:W-:Y:S05]  /*00a0*/  @P0 BRA `(.L_x_1) ;  /* 0x0000001400680947 */ /* 0x004fea0003800000 */
[----:B------:R-:W-:Y:S01]  /*00b0*/  IMAD R5, R2, UR6, RZ ;  /* 0x0000000602057c24 */ /* 0x000fe2000f8e02ff */
[----:B------:R-:W-:Y:S03]  /*00c0*/  BSSY.RECONVERGENT B1, `(.L_x_2) ;  /* 0x0000145000017945 */ /* 0x000fe60003800200 */
[----:B------:R-:W0:Y:S01]  /*00d0*/  I2F.U32.RP R10, R5 ;  /* 0x00000005000a7306 */ /* 0x000e220000209000 */
[C---:B------:R-:W-:Y:S01]  /*00e0*/  IADD3 R4, PT, PT, R5.reuse, R25, RZ ;  /* 0x0000001905047210 */ /* 0x040fe20007ffe0ff */
[----:B------:R-:W-:Y:S01]  /*00f0*/  IMAD.MOV R11, RZ, RZ, -R5 ;  /* 0x000000ffff0b7224 */ /* 0x000fe200078e0a05 */
[----:B------:R-:W-:Y:S02]  /*0100*/  ISETP.NE.U32.AND P2, PT, R5, RZ, PT ;  /* 0x000000ff0500720c */ /* 0x000fe40003f45070 */
[C---:B------:R-:W-:Y:S02]  /*0110*/  ISETP.GE.AND P0, PT, R4.reuse, UR7, PT ;  /* 0x0000000704007c0c */ /* 0x040fe4000bf06270 */
[----:B------:R-:W-:-:S02]  /*0120*/  VIMNMX R9, PT, PT, R4, UR7, !PT ;  /* 0x0000000704097c48 */ /* 0x000fc4000ffe0100 */
[----:B------:R-:W-:-:S04]  /*0130*/  SEL R8, RZ, 0x1, P0 ;  /* 0x00000001ff087807 */ /* 0x000fc80000000000 */
[----:B------:R-:W-:Y:S01]  /*0140*/  IADD3 R4, PT, PT, R9, -R4, -R8 ;  /* 0x8000000409047210 */ /* 0x000fe20007ffe808 */
[----:B------:R-:W-:Y:S01]  /*0150*/  IMAD.MOV.U32 R9, RZ, RZ, RZ ;  /* 0x000000ffff097224 */ /* 0x000fe200078e00ff */
[----:B0-----:R-:W0:Y:S02]  /*0160*/  MUFU.RCP R10, R10 ;  /* 0x0000000a000a7308 */ /* 0x001e240000001000 */
[----:B0-----:R-:W-:-:S06]  /*0170*/  IADD3 R6, PT, PT, R10, 0xffffffe, RZ ;  /* 0x0ffffffe0a067810 */ /* 0x001fcc0007ffe0ff */
[----:B------:R0:W1:Y:S02]  /*0180*/  F2I.FTZ.U32.TRUNC.NTZ R7, R6 ;  /* 0x0000000600077305 */ /* 0x000064000021f000 */
[----:B0-----:R-:W-:Y:S01]  /*0190*/  MOV R6, RZ ;  /* 0x000000ff00067202 */ /* 0x001fe20000000f00 */
[----:B-1----:R-:W-:-:S04]  /*01a0*/  IMAD R11, R11, R7, RZ ;  /* 0x000000070b0b7224 */ /* 0x002fc800078e02ff */
[----:B------:R-:W-:-:S06]  /*01b0*/  IMAD.HI.U32 R7, R7, R11, R6 ;  /* 0x0000000b07077227 */ /* 0x000fcc00078e0006 */
[----:B------:R-:W-:-:S04]  /*01c0*/  IMAD.HI.U32 R7, R7, R4, RZ ;  /* 0x0000000407077227 */ /* 0x000fc800078e00ff */
[----:B------:R-:W-:-:S04]  /*01d0*/  IMAD.MOV R6, RZ, RZ, -R7 ;  /* 0x000000ffff067224 */ /* 0x000fc800078e0a07 */
[----:B------:R-:W-:-:S05]  /*01e0*/  IMAD R4, R5, R6, R4 ;  /* 0x0000000605047224 */ /* 0x000fca00078e0204 */
[----:B------:R-:W-:-:S13]  /*01f0*/  ISETP.GE.U32.AND P0, PT, R4, R5, PT ;  /* 0x000000050400720c */ /* 0x000fda0003f06070 */
[----:B------:R-:W-:Y:S02]  /*0200*/  @P0 IADD3 R4, PT, PT, -R5, R4, RZ ;  /* 0x0000000405040210 */ /* 0x000fe40007ffe1ff */
[----:B------:R-:W-:Y:S02]  /*0210*/  @P0 IADD3 R7, PT, PT, R7, 0x1, RZ ;  /* 0x0000000107070810 */ /* 0x000fe40007ffe0ff */
[----:B------:R-:W-:-:S13]  /*0220*/  ISETP.GE.U32.AND P1, PT, R4, R5, PT ;  /* 0x000000050400720c */ /* 0x000fda0003f26070 */
[----:B------:R-:W-:Y:S01]  /*0230*/  @P1 VIADD R7, R7, 0x1 ;  /* 0x0000000107071836 */ /* 0x000fe20000000000 */
[----:B------:R-:W-:-:S04]  /*0240*/  @!P2 LOP3.LUT R7, RZ, R5, RZ, 0x33, !PT ;  /* 0x00000005ff07a212 */ /* 0x000fc800078e33ff */
[----:B------:R-:W-:-:S04]  /*0250*/  IADD3 R7, PT, PT, R8, R7, RZ ;  /* 0x0000000708077210 */ /* 0x000fc80007ffe0ff */
[C---:B------:R-:W-:Y:S02]  /*0260*/  ISETP.GE.U32.AND P0, PT, R7.reuse, 0x3, PT ;  /* 0x000000030700780c */ /* 0x040fe40003f06070 */
[----:B------:R-:W-:-:S04]  /*0270*/  IADD3 R4, PT, PT, R7, 0x1, RZ ;  /* 0x0000000107047810 */ /* 0x000fc80007ffe0ff */
[----:B------:R-:W-:-:S07]  /*0280*/  LOP3.LUT R7, R4, 0x3, RZ, 0xc0, !PT ;  /* 0x0000000304077812 */ /* 0x000fce00078ec0ff */
[----:B------:R-:W-:Y:S05]  /*0290*/  @!P0 BRA `(.L_x_3) ;  /* 0x00000010009c8947 */ /* 0x000fea0003800000 */
[----:B------:R-:W-:Y:S01]  /*02a0*/  LOP3.LUT R4, R4, 0xfffffffc, RZ, 0xc0, !PT ;  /* 0xfffffffc04047812 */ /* 0x000fe200078ec0ff */
[----:B------:R-:W0:Y:S01]  /*02b0*/  LDC.64 R12, c[0x0][0x380] ;  /* 0x0000e000ff0c7b82 */ /* 0x000e220000000a00 */
[----:B------:R-:W-:Y:S01]  /*02c0*/  BSSY.RELIABLE B0, `(.L_x_4) ;  /* 0x00000fc000007945 */ /* 0x000fe20003800100 */
[----:B------:R-:W-:Y:S02]  /*02d0*/  MOV R9, RZ ;  /* 0x000000ff00097202 */ /* 0x000fe40000000f00 */
[----:B------:R-:W-:-:S04]  /*02e0*/  IADD3 R4, PT, PT, -R4, RZ, RZ ;  /* 0x000000ff04047210 */ /* 0x000fc80007ffe1ff */
[----:B------:R-:W1:Y:S01]  /*02f0*/  LDC.64 R14, c[0x0][0x388] ;  /* 0x0000e200ff0e7b82 */ /* 0x000e620000000a00 */
[----:B------:R-:W-:-:S13]  /*0300*/  ISETP.GE.AND P0, PT, R4, RZ, PT ;  /* 0x000000ff0400720c */ /* 0x000fda0003f06270 */
[----:B------:R-:W-:Y:S05]  /*0310*/  @P0 BRA `(.L_x_5) ;  /* 0x0000000c00d80947 */ /* 0x000fea0003800000 */
[----:B------:R-:W-:Y:S01]  /*0320*/  IMAD.MOV R6, RZ, RZ, -R4 ;  /* 0x000000ffff067224 */ /* 0x000fe200078e0a04 */
[----:B------:R-:W-:Y:S01]  /*0330*/  BSSY.RECONVERGENT B3, `(.L_x_6) ;  /* 0x000009e000037945 */ /* 0x000fe20003800200 */
[----:B------:R-:W-:-:S03]  /*0340*/  PLOP3.LUT P0, PT, PT, PT, PT, 0x80, 0x8 ;  /* 0x000000000008781c */ /* 0x000fc60003f0f070 */
[----:B------:R-:W-:-:S13]  /*0350*/  ISETP.GT.AND P1, PT, R6, 0xc, PT ;  /* 0x0000000c0600780c */ /* 0x000fda0003f24270 */
[----:B------:R-:W-:Y:S05]  /*0360*/  @!P1 BRA `(.L_x_7) ;  /* 0x0000000800689947 */ /* 0x000fea0003800000 */
[----:B------:R-:W2:Y:S01]  /*0370*/  LDC.64 R10, c[0x0][0x380] ;  /* 0x0000e000ff0a7b82 */ /* 0x000ea20000000a00 */
[----:B------:R-:W-:-:S07]  /*0380*/  PLOP3.LUT P0, PT, PT, PT, PT, 0x8, 0x80 ;  /* 0x000000000080781c */ /* 0x000fce0003f0e170 */
[----:B------:R-:W3:Y:S06]  /*0390*/  LDC.64 R16, c[0x0][0x388] ;  /* 0x0000e200ff107b82 */ /* 0x000eec0000000a00 */
.L_x_8:
[----:B---3--:R-:W-:-:S04]  /*03a0*/  IMAD.WIDE R28, R25, 0x4, R16 ;  /* 0x00000004191c7825 */ /* 0x008fc800078e0210 */
[----:B--2---:R-:W-:Y:S01]  /*03b0*/  IMAD.WIDE R18, R25, 0x4, R10 ;  /* 0x0000000419127825 */ /* 0x004fe200078e020a */
[----:B------:R-:W2:Y:S03]  /*03c0*/  LDG.E R8, desc[UR4][R28.64] ;  /* 0x000000041c087981 */ /* 0x000ea6000c1e1900 */
[----:B------:R-:W-:-:S04]  /*03d0*/  IMAD.WIDE R22, R5, 0x4, R28 ;  /* 0x0000000405167825 */ /* 0x000fc800078e021c */
[C---:B------:R-:W-:Y:S01]  /*03e0*/  IMAD.WIDE R20, R5.reuse, 0x4, R18 ;  /* 0x0000000405147825 */ /* 0x040fe200078e0212 */
[----:B------:R3:W4:Y:S04]  /*03f0*/  LDG.E R27, desc[UR4][R22.64] ;  /* 0x00000004161b7981 */ /* 0x000728000c1e1900 */
[----:B------:R-:W5:Y:S04]  /*0400*/  LDG.E R28, desc[UR4][R18.64] ;  /* 0x00000004121c7981 */ /* 0x000f68000c1e1900 */
[----:B------:R0:W5:Y:S01]  /*0410*/  LDG.E R26, desc[UR4][R20.64] ;  /* 0x00000004141a7981 */ /* 0x000162000c1e1900 */
[----:B---3--:R-:W-:-:S05]  /*0420*/  IMAD.WIDE R22, R5, 0x4, R22 ;  /* 0x0000000405167825 */ /* 0x008fca00078e0216 */
[----:B------:R3:W5:Y:S01]  /*0430*/  LDG.E R24, desc[UR4][R22.64] ;  /* 0x0000000416187981 */ /* 0x000762000c1e1900 */
[----:B0-----:R-:W-:-:S05]  /*0440*/  IMAD.WIDE R20, R5, 0x4, R20 ;  /* 0x0000000405147825 */ /* 0x001fca00078e0214 */
[----:B------:R0:W5:Y:S01]  /*0450*/  LDG.E R19, desc[UR4][R20.64] ;  /* 0x0000000414137981 */ /* 0x000162000c1e1900 */
[----:B---3--:R-:W-:-:S05]  /*0460*/  IMAD.WIDE R22, R5, 0x4, R22 ;  /* 0x0000000405167825 */ /* 0x008fca00078e0216 */
[----:B------:R3:W5:Y:S01]  /*0470*/  LDG.E R6, desc[UR4][R22.64] ;  /* 0x0000000416067981 */ /* 0x000762000c1e1900 */
[----:B0-----:R-:W-:-:S05]  /*0480*/  IMAD.WIDE R20, R5, 0x4, R20 ;  /* 0x0000000405147825 */ /* 0x001fca00078e0214 */
[----:B------:R0:W5:Y:S01]  /*0490*/  LDG.E R18, desc[UR4][R20.64] ;  /* 0x0000000414127981 */ /* 0x000162000c1e1900 */
[----:B------:R-:W-:-:S04]  /*04a0*/  IMAD R25, R5, 0x4, R25 ;  /* 0x0000000405197824 */ /* 0x000fc800078e0219 */
[----:B---3--:R-:W-:-:S04]  /*04b0*/  IMAD.WIDE R22, R25, 0x4, R16 ;  /* 0x0000000419167825 */ /* 0x008fc800078e0210 */
[----:B--2---:R-:W-:Y:S01]  /*04c0*/  FMUL R29, R8, R8 ;  /* 0x00000008081d7220 */ /* 0x004fe20000400000 */
[----:B----4-:R-:W-:-:S03]  /*04d0*/  FMUL R27, R27, R27 ;  /* 0x0000001b1b1b7220 */ /* 0x010fc60000400000 */
[----:B-----5:R-:W-:Y:S01]  /*04e0*/  FFMA R29, R28, R28, R29 ;  /* 0x0000001c1c1d7223 */ /* 0x020fe2000000001d */
[----:B------:R-:W-:-:S04]  /*04f0*/  FFMA R27, R26, R26, R27 ;  /* 0x0000001a1a1b7223 */ /* 0x000fc8000000001b */
[----:B------:R-:W-:Y:S02]  /*0500*/  FSETP.GTU.AND P1, PT, R29, 1, PT ;  /* 0x3f8000001d00780b */ /* 0x000fe40003f2c000 */
[----:B------:R-:W-:Y:S02]  /*0510*/  FSETP.GTU.AND P2, PT, R27, 1, PT ;  /* 0x3f8000001b00780b */ /* 0x000fe40003f4c000 */
[C---:B------:R-:W-:Y:S01]  /*0520*/  IADD3 R8, PT, PT, R9.reuse, 0x1, RZ ;  /* 0x0000000109087810 */ /* 0x040fe20007ffe0ff */
[----:B0-----:R-:W-:Y:S02]  /*0530*/  FMUL R20, R24, R24 ;  /* 0x0000001818147220 */ /* 0x001fe40000400000 */
[----:B------:R-:W2:Y:S06]  /*0540*/  LDG.E R24, desc[UR4][R22.64] ;  /* 0x0000000416187981 */ /* 0x000eac000c1e1900 */
[----:B------:R-:W-:-:S04]  /*0550*/  @P1 IADD3 R8, PT, PT, R9, RZ, RZ ;  /* 0x000000ff09081210 */ /* 0x000fc80007ffe0ff */
[C---:B------:R-:W-:Y:S02]  /*0560*/  IADD3 R26, PT, PT, R8.reuse, 0x1, RZ ;  /* 0x00000001081a7810 */ /* 0x040fe40007ffe0ff */
[----:B------:R-:W-:Y:S01]  /*0570*/  @P2 IADD3 R26, PT, PT, R8, RZ, RZ ;  /* 0x000000ff081a2210 */ /* 0x000fe20007ffe0ff */
[----:B------:R-:W-:-:S04]  /*0580*/  IMAD.WIDE R8, R25, 0x4, R10 ;  /* 0x0000000419087825 */ /* 0x000fc800078e020a */
[----:B------:R-:W-:Y:S01]  /*0590*/  FFMA R19, R19, R19, R20 ;  /* 0x0000001313137223 */ /* 0x000fe20000000014 */
[C---:B------:R-:W-:Y:S01]  /*05a0*/  IMAD.WIDE R20, R5.reuse, 0x4, R22 ;  /* 0x0000000405147825 */ /* 0x040fe200078e0216 */
[----:B------:R0:W3:Y:S04]  /*05b0*/  LDG.E R28, desc[UR4][R8.64] ;  /* 0x00000004081c7981 */ /* 0x0000e8000c1e1900 */
[----:B------:R4:W5:Y:S01]  /*05c0*/  LDG.E R23, desc[UR4][R20.64] ;  /* 0x0000000414177981 */ /* 0x000962000c1e1900 */
[----:B0-----:R-:W-:-:S05]  /*05d0*/  IMAD.WIDE R8, R5, 0x4, R8 ;  /* 0x0000000405087825 */ /* 0x001fca00078e0208 */
[----:B------:R0:W5:Y:S01]  /*05e0*/  LDG.E R27, desc[UR4][R8.64] ;  /* 0x00000004081b7981 */ /* 0x000162000c1e1900 */
[----:B----4-:R-:W-:Y:S01]  /*05f0*/  IMAD.WIDE R20, R5, 0x4, R20 ;  /* 0x0000000405147825 */ /* 0x010fe200078e0214 */
[----:B------:R-:W-:-:S04]  /*0600*/  FSETP.GTU.AND P2, PT, R19, 1, PT ;  /* 0x3f8000001300780b */ /* 0x000fc80003f4c000 */
[----:B------:R4:W5:Y:S01]  /*0610*/  LDG.E R22, desc[UR4][R20.64] ;  /* 0x0000000414167981 */ /* 0x000962000c1e1900 */
[----:B------:R-:W-:Y:S01]  /*0620*/  FMUL R19, R6, R6 ;  /* 0x0000000606137220 */ /* 0x000fe20000400000 */
[----:B0-----:R-:W-:-:S04]  /*0630*/  IMAD.WIDE R8, R5, 0x4, R8 ;  /* 0x0000000405087825 */ /* 0x001fc800078e0208 */
[----:B------:R-:W-:Y:S02]  /*0640*/  FFMA R18, R18, R18, R19 ;  /* 0x0000001212127223 */ /* 0x000fe40000000013 */
[----:B------:R-:W5:Y:S01]  /*0650*/  LDG.E R19, desc[UR4][R8.64] ;  /* 0x0000000408137981 */ /* 0x000f62000c1e1900 */
[----:B----4-:R-:W-:-:S05]  /*0660*/  IMAD.WIDE R20, R5, 0x4, R20 ;  /* 0x0000000405147825 */ /* 0x010fca00078e0214 */
[----:B------:R0:W4:Y:S01]  /*0670*/  LDG.E R6, desc[UR4][R20.64] ;  /* 0x0000000414067981 */ /* 0x000122000c1e1900 */
[----:B------:R-:W-:Y:S01]  /*0680*/  FSETP.GTU.AND P1, PT, R18, 1, PT ;  /* 0x3f8000001200780b */ /* 0x000fe20003f2c000 */
[----:B0-----:R-:W-:-:S05]  /*0690*/  IMAD.WIDE R20, R5, 0x4, R8 ;  /* 0x0000000405147825 */ /* 0x001fca00078e0208 */
[----:B------:R0:W4:Y:S01]  /*06a0*/  LDG.E R18, desc[UR4][R20.64] ;  /* 0x0000000414127981 */ /* 0x000122000c1e1900 */
[----:B--2---:R-:W-:Y:S01]  /*06b0*/  FMUL R29, R24, R24 ;  /* 0x00000018181d7220 */ /* 0x004fe20000400000 */
[C---:B------:R-:W-:Y:S01]  /*06c0*/  VIADD R24, R26.reuse, 0x1 ;  /* 0x000000011a187836 */ /* 0x040fe20000000000 */
[----:B------:R-:W-:Y:S02]  /*06d0*/  @P2 IADD3 R24, PT, PT, R26, RZ, RZ ;  /* 0x000000ff1a182210 */ /* 0x000fe40007ffe0ff */
[----:B---3--:R-:W-:Y:S01]  /*06e0*/  FFMA R29, R28, R28, R29 ;  /* 0x0000001c1c1d7223 */ /* 0x008fe2000000001d */
[----:B-----5:R-:W-:-:S04]  /*06f0*/  FMUL R26, R23, R23 ;  /* 0x00000017171a7220 */ /* 0x020fc80000400000 */
[----:B------:R-:W-:Y:S02]  /*0700*/  FSETP.GTU.AND P2, PT, R29, 1, PT ;  /* 0x3f8000001d00780b */ /* 0x000fe40003f4c000 */
[----:B------:R-:W-:Y:S01]  /*0710*/  IADD3 R23, PT, PT, R24, 0x1, RZ ;  /* 0x0000000118177810 */ /* 0x000fe20007ffe0ff */
[----:B------:R-:W-:Y:S02]  /*0720*/  @P1 IMAD.MOV R23, RZ, RZ, R24 ;  /* 0x000000ffff171224 */ /* 0x000fe400078e0218 */
[----:B------:R-:W-:-:S03]  /*0730*/  FFMA R26, R27, R27, R26 ;  /* 0x0000001b1b1a7223 */ /* 0x000fc6000000001a */
[----:B------:R-:W-:Y:S02]  /*0740*/  IADD3 R8, PT, PT, R23, 0x1, RZ ;  /* 0x0000000117087810 */ /* 0x000fe40007ffe0ff */
[----:B------:R-:W-:-:S03]  /*0750*/  FSETP.GTU.AND P1, PT, R26, 1, PT ;  /* 0x3f8000001a00780b */ /* 0x000fc60003f2c000 */
[----:B------:R-:W-:Y:S01]  /*0760*/  @P2 IADD3 R8, PT, PT, R23, RZ, RZ ;  /* 0x000000ff17082210 */ /* 0x000fe20007ffe0ff */
[----:B------:R-:W-:-:S04]  /*0770*/  IMAD R23, R5, 0x4, R25 ;  /* 0x0000000405177824 */ /* 0x000fc800078e0219 */
[----:B0-----:R-:W-:Y:S01]  /*0780*/  IMAD.WIDE R20, R23, 0x4, R16 ;  /* 0x0000000417147825 */ /* 0x001fe200078e0210 */
[----:B------:R-:W-:-:S03]  /*0790*/  IADD3 R24, PT, PT, R8, 0x1, RZ ;  /* 0x0000000108187810 */ /* 0x000fc60007ffe0ff */
[----:B------:R-:W-:Y:S02]  /*07a0*/  FMUL R26, R22, R22 ;  /* 0x00000016161a7220 */ /* 0x000fe40000400000 */
[----:B------:R0:W2:Y:S01]  /*07b0*/  LDG.E R22, desc[UR4][R20.64] ;  /* 0x0000000414167981 */ /* 0x0000a2000c1e1900 */
[----:B------:R-:W-:Y:S01]  /*07c0*/  @P1 IADD3 R24, PT, PT, R8, RZ, RZ ;  /* 0x000000ff08181210 */ /* 0x000fe20007ffe0ff */
[----:B------:R-:W-:-:S04]  /*07d0*/  IMAD.WIDE R8, R23, 0x4, R10 ;  /* 0x0000000417087825 */ /* 0x000fc800078e020a */
[C---:B------:R-:W-:Y:S01]  /*07e0*/  IMAD.WIDE R28, R5.reuse, 0x4, R20 ;  /* 0x00000004051c7825 */ /* 0x040fe200078e0214 */
[----:B------:R-:W3:Y:S03]  /*07f0*/  LDG.E R27, desc[UR4][R8.64] ;  /* 0x00000004081b7981 */ /* 0x000ee6000c1e1900 */
[----:B----4-:R-:W-:Y:S01]  /*0800*/  FMUL R25, R6, R6 ;  /* 0x0000000606197220 */ /* 0x010fe20000400000 */
[C---:B0-----:R-:W-:Y:S01]  /*0810*/  IMAD.WIDE R20, R5.reuse, 0x4, R8 ;  /* 0x0000000405147825 */ /* 0x041fe200078e0208 */
[----:B------:R0:W4:Y:S03]  /*0820*/  LDG.E R6, desc[UR4][R28.64] ;  /* 0x000000041c067981 */ /* 0x000126000c1e1900 */
[----:B------:R-:W-:Y:S02]  /*0830*/  FFMA R18, R18, R18, R25 ;  /* 0x0000001212127223 */ /* 0x000fe40000000019 */
[----:B------:R5:W4:Y:S01]  /*0840*/  LDG.E R25, desc[UR4][R20.64] ;  /* 0x0000000414197981 */ /* 0x000b22000c1e1900 */
[----:B0-----:R-:W-:-:S04]  /*0850*/  IMAD.WIDE R28, R5, 0x4, R28 ;  /* 0x00000004051c7825 */ /* 0x001fc800078e021c */
[----:B------:R-:W-:Y:S01]  /*0860*/  FFMA R19, R19, R19, R26 ;  /* 0x0000001313137223 */ /* 0x000fe2000000001a */
[----:B------:R0:W4:Y:S01]  /*0870*/  LDG.E R8, desc[UR4][R28.64] ;  /* 0x000000041c087981 */ /* 0x000122000c1e1900 */
[----:B-----5:R-:W-:-:S03]  /*0880*/  IMAD.WIDE R20, R5, 0x4, R20 ;  /* 0x0000000405147825 */ /* 0x020fc600078e0214 */
[----:B------:R-:W-:Y:S02]  /*0890*/  FSETP.GTU.AND P2, PT, R19, 1, PT ;  /* 0x3f8000001300780b */ /* 0x000fe40003f4c000 */
[----:B------:R-:W-:Y:S01]  /*08a0*/  FSETP.GTU.AND P1, PT, R18, 1, PT ;  /* 0x3f8000001200780b */ /* 0x000fe20003f2c000 */
[----:B------:R5:W5:Y:S01]  /*08b0*/  LDG.E R9, desc[UR4][R20.64] ;  /* 0x0000000414097981 */ /* 0x000b62000c1e1900 */
[----:B------:R-:W-:-:S04]  /*08c0*/  IMAD.WIDE R18, R5, 0x4, R28 ;  /* 0x0000000405127825 */ /* 0x000fc800078e021c */
[----:B0-----:R-:W-:Y:S02]  /*08d0*/  IMAD.WIDE R28, R5, 0x4, R20 ;  /* 0x00000004051c7825 */ /* 0x001fe400078e0214 */
[----:B------:R0:W5:Y:S04]  /*08e0*/  LDG.E R18, desc[UR4][R18.64] ;  /* 0x0000000412127981 */ /* 0x000168000c1e1900 */
[----:B------:R1:W5:Y:S01]  /*08f0*/  LDG.E R26, desc[UR4][R28.64] ;  /* 0x000000041c1a7981 */ /* 0x000362000c1e1900 */
[----:B--2---:R-:W-:-:S04]  /*0900*/  FMUL R22, R22, R22 ;  /* 0x0000001616167220 */ /* 0x004fc80000400000 */
[----:B---3--:R-:W-:Y:S01]  /*0910*/  FFMA R27, R27, R27, R22 ;  /* 0x0000001b1b1b7223 */ /* 0x008fe20000000016 */
[C---:B------:R-:W-:Y:S01]  /*0920*/  VIADD R22, R24.reuse, 0x1 ;  /* 0x0000000118167836 */ /* 0x040fe20000000000 */
[----:B------:R-:W-:Y:S01]  /*0930*/  @P2 IADD3 R22, PT, PT, R24, RZ, RZ ;  /* 0x000000ff18162210 */ /* 0x000fe20007ffe0ff */
[----:B----4-:R-:W-:Y:S02]  /*0940*/  FMUL R6, R6, R6 ;  /* 0x0000000606067220 */ /* 0x010fe40000400000 */
[----:B------:R-:W-:Y:S02]  /*0950*/  FSETP.GTU.AND P2, PT, R27, 1, PT ;  /* 0x3f8000001b00780b */ /* 0x000fe40003f4c000 */
[----:B-----5:R-:W-:Y:S01]  /*0960*/  IADD3 R20, PT, PT, R22, 0x1, RZ ;  /* 0x0000000116147810 */ /* 0x020fe20007ffe0ff */
[----:B------:R-:W-:Y:S02]  /*0970*/  @P1 IMAD.MOV R20, RZ, RZ, R22 ;  /* 0x000000ffff141224 */ /* 0x000fe400078e0216 */
[----:B------:R-:W-:-:S03]  /*0980*/  FFMA R6, R25, R25, R6 ;  /* 0x0000001919067223 */ /* 0x000fc60000000006 */
[----:B------:R-:W-:Y:S02]  /*0990*/  IADD3 R24, PT, PT, R20, 0x1, RZ ;  /* 0x0000000114187810 */ /* 0x000fe40007ffe0ff */
[----:B------:R-:W-:-:S03]  /*09a0*/  FSETP.GTU.AND P1, PT, R6, 1, PT ;  /* 0x3f8000000600780b */ /* 0x000fc60003f2c000 */
[----:B------:R-:W-:Y:S01]  /*09b0*/  @P2 IMAD.MOV R24, RZ, RZ, R20 ;  /* 0x000000ffff182224 */ /* 0x000fe200078e0214 */
[----:B------:R-:W-:Y:S01]  /*09c0*/  LEA R6, R5, R23, 0x2 ;  /* 0x0000001705067211 */ /* 0x000fe200078e10ff */
[----:B------:R-:W-:-:S03]  /*09d0*/  FMUL R20, R8, R8 ;  /* 0x0000000808147220 */ /* 0x000fc60000400000 */
[----:B------:R-:W-:Y:S01]  /*09e0*/  IADD3 R8, PT, PT, R24, 0x1, RZ ;  /* 0x0000000118087810 */ /* 0x000fe20007ffe0ff */
[----:B0-----:R-:W-:Y:S01]  /*09f0*/  FFMA R19, R9, R9, R20 ;  /* 0x0000000909137223 */ /* 0x001fe20000000014 */
[----:B------:R-:W-:-:S03]  /*0a00*/  IMAD.WIDE R20, R6, 0x4, R16 ;  /* 0x0000000406147825 */ /* 0x000fc600078e0210 */
[----:B------:R-:W-:Y:S01]  /*0a10*/  @P1 IADD3 R8, PT, PT, R24, RZ, RZ ;  /* 0x000000ff18081210 */ /* 0x000fe20007ffe0ff */
[----:B------:R-:W-:Y:S01]  /*0a20*/  IMAD.WIDE R22, R6, 0x4, R10 ;  /* 0x0000000406167825 */ /* 0x000fe200078e020a */
[----:B------:R0:W2:Y:S03]  /*0a30*/  LDG.E R24, desc[UR4][R20.64] ;  /* 0x0000000414187981 */ /* 0x0000a6000c1e1900 */
[----:B------:R-:W-:Y:S01]  /*0a40*/  FMUL R27, R18, R18 ;  /* 0x00000012121b7220 */ /* 0x000fe20000400000 */
[----:B------:R3:W4:Y:S01]  /*0a50*/  LDG.E R9, desc[UR4][R22.64] ;  /* 0x0000000416097981 */ /* 0x000722000c1e1900 */
[----:B-1----:R-:W-:-:S04]  /*0a60*/  IMAD.WIDE R28, R5, 0x4, R22 ;  /* 0x00000004051c7825 */ /* 0x002fc800078e0216 */
[----:B0-----:R-:W-:-:S04]  /*0a70*/  IMAD.WIDE R20, R5, 0x4, R20 ;  /* 0x0000000405147825 */ /* 0x001fc800078e0214 */
[----:B------:R-:W-:Y:S01]  /*0a80*/  FFMA R26, R26, R26, R27 ;  /* 0x0000001a1a1a7223 */ /* 0x000fe2000000001b */
[----:B------:R-:W-:Y:S01]  /*0a90*/  FSETP.GTU.AND P2, PT, R19, 1, PT ;  /* 0x3f8000001300780b */ /* 0x000fe20003f4c000 */
[----:B------:R-:W5:Y:S01]  /*0aa0*/  LDG.E R25, desc[UR4][R28.64] ;  /* 0x000000041c197981 */ /* 0x000f62000c1e1900 */
[----:B---3--:R-:W-:-:S03]  /*0ab0*/  IMAD.WIDE R22, R5, 0x4, R20 ;  /* 0x0000000405167825 */ /* 0x008fc600078e0214 */
[----:B------:R-:W3:Y:S01]  /*0ac0*/  LDG.E R27, desc[UR4][R20.64] ;  /* 0x00000004141b7981 */ /* 0x000ee2000c1e1900 */
[----:B------:R-:W-:-:S05]  /*0ad0*/  IMAD.WIDE R18, R5, 0x4, R28 ;  /* 0x0000000405127825 */ /* 0x000fca00078e021c */
[----:B------:R0:W5:Y:S04]  /*0ae0*/  LDG.E R28, desc[UR4][R18.64] ;  /* 0x00000004121c7981 */ /* 0x000168000c1e1900 */
[----:B------:R1:W5:Y:S01]  /*0af0*/  LDG.E R20, desc[UR4][R22.64] ;  /* 0x0000000416147981 */ /* 0x000362000c1e1900 */
[----:B0-----:R-:W-:-:S04]  /*0b00*/  IMAD.WIDE R18, R5, 0x4, R18 ;  /* 0x0000000405127825 */ /* 0x001fc800078e0212 */
[----:B-1----:R-:W-:Y:S02]  /*0b10*/  IMAD.WIDE R22, R5, 0x4, R22 ;  /* 0x0000000405167825 */ /* 0x002fe400078e0216 */
[----:B------:R0:W5:Y:S04]  /*0b20*/  LDG.E R18, desc[UR4][R18.64] ;  /* 0x0000000412127981 */ /* 0x000168000c1e1900 */
[----:B------:R-:W0:Y:S01]  /*0b30*/  LDG.E R22, desc[UR4][R22.64] ;  /* 0x0000000416167981 */ /* 0x000e22000c1e1900 */
[----:B------:R-:W-:Y:S01]  /*0b40*/  FSETP.GTU.AND P1, PT, R26, 1, PT ;  /* 0x3f8000001a00780b */ /* 0x000fe20003f2c000 */
[----:B------:R-:W-:Y:S02]  /*0b50*/  VIADD R4, R4, 0x10 ;  /* 0x0000001004047836 */ /* 0x000fe40000000000 */
[----:B--2---:R-:W-:Y:S01]  /*0b60*/  FMUL R26, R24, R24 ;  /* 0x00000018181a7220 */ /* 0x004fe20000400000 */
[----:B------:R-:W-:-:S03]  /*0b70*/  VIADD R24, R8, 0x1 ;  /* 0x0000000108187836 */ /* 0x000fc60000000000 */
[----:B----4-:R-:W-:Y:S01]  /*0b80*/  FFMA R26, R9, R9, R26 ;  /* 0x00000009091a7223 */ /* 0x010fe2000000001a */
[----:B------:R-:W-:-:S04]  /*0b90*/  @P2 IADD3 R24, PT, PT, R8, RZ, RZ ;  /* 0x000000ff08182210 */ /* 0x000fc80007ffe0ff */
[----:B------:R-:W-:Y:S02]  /*0ba0*/  FSETP.GTU.AND P2, PT, R26, 1, PT ;  /* 0x3f8000001a00780b */ /* 0x000fe40003f4c000 */
[----:B------:R-:W-:Y:S01]  /*0bb0*/  IADD3 R8, PT, PT, R24, 0x1, RZ ;  /* 0x0000000118087810 */ /* 0x000fe20007ffe0ff */
[----:B---3--:R-:W-:Y:S01]  /*0bc0*/  FMUL R27, R27, R27 ;  /* 0x0000001b1b1b7220 */ /* 0x008fe20000400000 */
[----:B------:R-:W-:-:S03]  /*0bd0*/  @P1 IMAD.MOV R8, RZ, RZ, R24 ;  /* 0x000000ffff081224 */ /* 0x000fc600078e0218 */
[----:B-----5:R-:W-:Y:S01]  /*0be0*/  FFMA R27, R25, R25, R27 ;  /* 0x00000019191b7223 */ /* 0x020fe2000000001b */
[----:B------:R-:W-:-:S04]  /*0bf0*/  FMUL R9, R20, R20 ;  /* 0x0000001414097220 */ /* 0x000fc80000400000 */
[----:B------:R-:W-:Y:S01]  /*0c00*/  FSETP.GTU.AND P1, PT, R27, 1, PT ;  /* 0x3f8000001b00780b */ /* 0x000fe20003f2c000 */
[----:B------:R-:W-:Y:S01]  /*0c10*/  FFMA R9, R28, R28, R9 ;  /* 0x0000001c1c097223 */ /* 0x000fe20000000009 */
[C---:B------:R-:W-:Y:S02]  /*0c20*/  IADD3 R20, PT, PT, R8.reuse, 0x1, RZ ;  /* 0x0000000108147810 */ /* 0x040fe40007ffe0ff */
[----:B------:R-:W-:Y:S02]  /*0c30*/  @P2 IADD3 R20, PT, PT, R8, RZ, RZ ;  /* 0x000000ff08142210 */ /* 0x000fe40007ffe0ff */
[----:B------:R-:W-:-:S03]  /*0c40*/  FSETP.GTU.AND P2, PT, R9, 1, PT ;  /* 0x3f8000000900780b */ /* 0x000fc60003f4c000 */
[----:B------:R-:W-:-:S04]  /*0c50*/  VIADD R8, R20, 0x1 ;  /* 0x0000000114087836 */ /* 0x000fc80000000000 */
[----:B------:R-:W-:Y:S01]  /*0c60*/  @P1 IADD3 R8, PT, PT, R20, RZ, RZ ;  /* 0x000000ff14081210 */ /* 0x000fe20007ffe0ff */
[----:B0-----:R-:W-:-:S04]  /*0c70*/  FMUL R19, R22, R22 ;  /* 0x0000001616137220 */ /* 0x001fc80000400000 */
[----:B------:R-:W-:Y:S01]  /*0c80*/  FFMA R19, R18, R18, R19 ;  /* 0x0000001212137223 */ /* 0x000fe20000000013 */
[C---:B------:R-:W-:Y:S02]  /*0c90*/  IADD3 R18, PT, PT, R8.reuse, 0x1, RZ ;  /* 0x0000000108127810 */ /* 0x040fe40007ffe0ff */
[----:B------:R-:W-:Y:S02]  /*0ca0*/  @P2 IADD3 R18, PT, PT, R8, RZ, RZ ;  /* 0x000000ff08122210 */ /* 0x000fe40007ffe0ff */
[----:B------:R-:W-:Y:S02]  /*0cb0*/  ISETP.GE.AND P2, PT, R4, -0xc, PT ;  /* 0xfffffff40400780c */ /* 0x000fe40003f46270 */
[----:B------:R-:W-:Y:S01]  /*0cc0*/  FSETP.GTU.AND P1, PT, R19, 1, PT ;  /* 0x3f8000001300780b */ /* 0x000fe20003f2c000 */
[----:B------:R-:W-:Y:S01]  /*0cd0*/  IMAD R25, R5, 0x4, R6 ;  /* 0x0000000405197824 */ /* 0x000fe200078e0206 */
[----:B------:R-:W-:-:S11]  /*0ce0*/  IADD3 R9, PT, PT, R18, 0x1, RZ ;  /* 0x0000000112097810 */ /* 0x000fd60007ffe0ff */
[----:B------:R-:W-:Y:S01]  /*0cf0*/  @P1 IADD3 R9, PT, PT, R18, RZ, RZ ;  /* 0x000000ff12091210 */ /* 0x000fe20007ffe0ff */
[----:B------:R-:W-:Y:S06]  /*0d00*/  @!P2 BRA `(.L_x_8) ;  /* 0xfffffff400a4a947 */ /* 0x000fec000383ffff */
.L_x_7:
[----:B------:R-:W-:Y:S05]  /*0d10*/  BSYNC.RECONVERGENT B3 ;  /* 0x0000000000037941 */ /* 0x000fea0003800200 */
.L_x_6:
[----:B------:R-:W-:Y:S01]  /*0d20*/  IADD3 R6, PT, PT, -R4, RZ, RZ ;  /* 0x000000ff04067210 */ /* 0x000fe20007ffe1ff */
[----:B------:R-:W-:Y:S03]  /*0d30*/  BSSY.RECONVERGENT B3, `(.L_x_9) ;  /* 0x0000051000037945 */ /* 0x000fe60003800200 */
[----:B------:R-:W-:-:S13]  /*0d40*/  ISETP.GT.AND P1, PT, R6, 0x4, PT ;  /* 0x000000040600780c */ /* 0x000fda0003f24270 */
[----:B------:R-:W-:Y:S05]  /*0d50*/  @!P1 BRA `(.L_x_10) ;  /* 0x0000000400389947 */ /* 0x000fea0003800000 */
[----:B------:R-:W2:Y:S08]  /*0d60*/  LDC.64 R18, c[0x0][0x388] ;  /* 0x0000e200ff127b82 */ /* 0x000eb00000000a00 */
[----:B------:R-:W3:Y:S01]  /*0d70*/  LDC.64 R16, c[0x0][0x380] ;  /* 0x0000e000ff107b82 */ /* 0x000ee20000000a00 */
[----:B--2---:R-:W-:-:S05]  /*0d80*/  IMAD.WIDE R20, R25, 0x4, R18 ;  /* 0x0000000419147825 */ /* 0x004fca00078e0212 */
[----:B------:R-:W2:Y:S01]  /*0d90*/  LDG.E R24, desc[UR4][R20.64] ;  /* 0x0000000414187981 */ /* 0x000ea2000c1e1900 */
[----:B---3--:R-:W-:-:S04]  /*0da0*/  IMAD.WIDE R28, R25, 0x4, R16 ;  /* 0x00000004191c7825 */ /* 0x008fc800078e0210 */
[C---:B------:R-:W-:Y:S01]  /*0db0*/  IMAD.WIDE R26, R5.reuse, 0x4, R20 ;  /* 0x00000004051a7825 */ /* 0x040fe200078e0214 */
[----:B------:R3:W4:Y:S04]  /*0dc0*/  LDG.E R23, desc[UR4][R28.64] ;  /* 0x000000041c177981 */ /* 0x000728000c1e1900 */
[----:B------:R5:W4:Y:S01]  /*0dd0*/  LDG.E R22, desc[UR4][R26.64] ;  /* 0x000000041a167981 */ /* 0x000b22000c1e1900 */
[----:B---3--:R-:W-:-:S05]  /*0de0*/  IMAD.WIDE R28, R5, 0x4, R28 ;  /* 0x00000004051c7825 */ /* 0x008fca00078e021c */
[----:B------:R-:W3:Y:S01]  /*0df0*/  LDG.E R11, desc[UR4][R28.64] ;  /* 0x000000041c0b7981 */ /* 0x000ee2000c1e1900 */
[----:B-----5:R-:W-:-:S04]  /*0e00*/  IMAD.WIDE R26, R5, 0x4, R26 ;  /* 0x00000004051a7825 */ /* 0x020fc800078e021a */
[C---:B------:R-:W-:Y:S01]  /*0e10*/  IMAD.WIDE R20, R5.reuse, 0x4, R28 ;  /* 0x0000000405147825 */ /* 0x040fe200078e021c */
[----:B------:R5:W3:Y:S03]  /*0e20*/  LDG.E R10, desc[UR4][R26.64] ;  /* 0x000000041a0a7981 */ /* 0x000ae6000c1e1900 */
[C---:B------:R-:W-:Y:S01]  /*0e30*/  IMAD R8, R5.reuse, 0x4, R25 ;  /* 0x0000000405087824 */ /* 0x040fe200078e0219 */
[----:B------:R0:W3:Y:S01]  /*0e40*/  LDG.E R29, desc[UR4][R20.64] ;  /* 0x00000004141d7981 */ /* 0x0000e2000c1e1900 */
[----:B-----5:R-:W-:-:S04]  /*0e50*/  IMAD.WIDE R26, R5, 0x4, R26 ;  /* 0x00000004051a7825 */ /* 0x020fc800078e021a */
[C---:B0-----:R-:W-:Y:S01]  /*0e60*/  IMAD.WIDE R20, R5.reuse, 0x4, R20 ;  /* 0x0000000405147825 */ /* 0x041fe200078e0214 */
[----:B------:R-:W5:Y:S03]  /*0e70*/  LDG.E R6, desc[UR4][R26.64] ;  /* 0x000000041a067981 */ /* 0x000f66000c1e1900 */
[C---:B------:R-:W-:Y:S01]  /*0e80*/  IMAD.WIDE R18, R8.reuse, 0x4, R18 ;  /* 0x0000000408127825 */ /* 0x040fe200078e0212 */
[----:B------:R-:W5:Y:S03]  /*0e90*/  LDG.E R28, desc[UR4][R20.64] ;  /* 0x00000004141c7981 */ /* 0x000f66000c1e1900 */
[----:B------:R-:W-:Y:S01]  /*0ea0*/  IMAD.WIDE R16, R8, 0x4, R16 ;  /* 0x0000000408107825 */ /* 0x000fe200078e0210 */
[----:B------:R0:W5:Y:S04]  /*0eb0*/  LDG.E R27, desc[UR4][R18.64] ;  /* 0x00000004121b7981 */ /* 0x000168000c1e1900 */
[----:B------:R1:W5:Y:S01]  /*0ec0*/  LDG.E R26, desc[UR4][R16.64] ;  /* 0x00000004101a7981 */ /* 0x000362000c1e1900 */
[----:B0-----:R-:W-:-:S04]  /*0ed0*/  IMAD.WIDE R18, R5, 0x4, R18 ;  /* 0x0000000405127825 */ /* 0x001fc800078e0212 */
[C---:B-1----:R-:W-:Y:S01]  /*0ee0*/  IMAD.WIDE R16, R5.reuse, 0x4, R16 ;  /* 0x0000000405107825 */ /* 0x042fe200078e0210 */
[----:B------:R0:W5:Y:S03]  /*0ef0*/  LDG.E R25, desc[UR4][R18.64] ;  /* 0x0000000412197981 */ /* 0x000166000c1e1900 */
[----:B------:R-:W-:-:S04]  /*0f00*/  IMAD.WIDE R20, R5, 0x4, R18 ;  /* 0x0000000405147825 */ /* 0x000fc800078e0212 */
[----:B0-----:R-:W-:-:S06]  /*0f10*/  IMAD.WIDE R18, R5, 0x4, R20 ;  /* 0x0000000405127825 */ /* 0x001fcc00078e0214 */
[----:B------:R-:W5:Y:S01]  /*0f20*/  LDG.E R18, desc[UR4][R18.64] ;  /* 0x0000000412127981 */ /* 0x000f62000c1e1900 */
[----:B--2---:R-:W-:-:S04]  /*0f30*/  FMUL R24, R24, R24 ;  /* 0x0000001818187220 */ /* 0x004fc80000400000 */
[----:B----4-:R-:W-:Y:S01]  /*0f40*/  FFMA R24, R23, R23, R24 ;  /* 0x0000001717187223 */ /* 0x010fe20000000018 */
[----:B------:R-:W-:-:S04]  /*0f50*/  FMUL R22, R22, R22 ;  /* 0x0000001616167220 */ /* 0x000fc80000400000 */
[----:B------:R-:W-:Y:S02]  /*0f60*/  FSETP.GTU.AND P0, PT, R24, 1, PT ;  /* 0x3f8000001800780b */ /* 0x000fe40003f0c000 */
[----:B------:R-:W2:Y:S01]  /*0f70*/  LDG.E R24, desc[UR4][R20.64] ;  /* 0x0000000414187981 */ /* 0x000ea2000c1e1900 */
[----:B---3--:R-:W-:-:S03]  /*0f80*/  FFMA R11, R11, R11, R22 ;  /* 0x0000000b0b0b7223 */ /* 0x008fc60000000016 */
[----:B------:R-:W3:Y:S01]  /*0f90*/  LDG.E R20, desc[UR4][R16.64] ;  /* 0x0000000410147981 */ /* 0x000ee2000c1e1900 */
[----:B------:R-:W-:Y:S01]  /*0fa0*/  IMAD.WIDE R22, R5, 0x4, R16 ;  /* 0x0000000405167825 */ /* 0x000fe200078e0210 */
[----:B------:R-:W-:-:S04]  /*0fb0*/  FSETP.GTU.AND P1, PT, R11, 1, PT ;  /* 0x3f8000000b00780b */ /* 0x000fc80003f2c000 */
[----:B------:R0:W4:Y:S02]  /*0fc0*/  LDG.E R11, desc[UR4][R22.64] ;  /* 0x00000004160b7981 */ /* 0x000124000c1e1900 */
[----:B0-----:R-:W-:-:S06]  /*0fd0*/  IMAD.WIDE R22, R5, 0x4, R22 ;  /* 0x0000000405167825 */ /* 0x001fcc00078e0216 */
[----:B------:R-:W4:Y:S01]  /*0fe0*/  LDG.E R22, desc[UR4][R22.64] ;  /* 0x0000000416167981 */ /* 0x000f22000c1e1900 */
[----:B------:R-:W-:-:S04]  /*0ff0*/  FMUL R10, R10, R10 ;  /* 0x0000000a0a0a7220 */ /* 0x000fc80000400000 */
[----:B------:R-:W-:Y:S01]  /*1000*/  FFMA R29, R29, R29, R10 ;  /* 0x0000001d1d1d7223 */ /* 0x000fe2000000000a */
[C---:B------:R-:W-:Y:S02]  /*1010*/  IADD3 R10, PT, PT, R9.reuse, 0x1, RZ ;  /* 0x00000001090a7810 */ /* 0x040fe40007ffe0ff */
[----:B------:R-:W-:Y:S01]  /*1020*/  @P0 IADD3 R10, PT, PT, R9, RZ, RZ ;  /* 0x000000ff090a0210 */ /* 0x000fe20007ffe0ff */
[----:B-----5:R-:W-:Y:S01]  /*1030*/  FMUL R9, R6, R6 ;  /* 0x0000000606097220 */ /* 0x020fe20000400000 */
[----:B------:R-:W-:-:S03]  /*1040*/  FSETP.GTU.AND P0, PT, R29, 1, PT ;  /* 0x3f8000001d00780b */ /* 0x000fc60003f0c000 */
[----:B------:R-:W-:Y:S01]  /*1050*/  FFMA R9, R28, R28, R9 ;  /* 0x0000001c1c097223 */ /* 0x000fe20000000009 */
[C---:B------:R-:W-:Y:S01]  /*1060*/  VIADD R6, R10.reuse, 0x1 ;  /* 0x000000010a067836 */ /* 0x040fe20000000000 */
[----:B------:R-:W-:Y:S01]  /*1070*/  @P1 IADD3 R6, PT, PT, R10, RZ, RZ ;  /* 0x000000ff0a061210 */ /* 0x000fe20007ffe0ff */
[----:B------:R-:W-:Y:S02]  /*1080*/  FMUL R27, R27, R27 ;  /* 0x0000001b1b1b7220 */ /* 0x000fe40000400000 */
[----:B------:R-:W-:Y:S02]  /*1090*/  FSETP.GTU.AND P1, PT, R9, 1, PT ;  /* 0x3f8000000900780b */ /* 0x000fe40003f2c000 */
[----:B------:R-:W-:Y:S01]  /*10a0*/  FFMA R27, R26, R26, R27 ;  /* 0x0000001a1a1b7223 */ /* 0x000fe2000000001b */
[----:B------:R-:W-:Y:S01]  /*10b0*/  IADD3 R9, PT, PT, R6, 0x1, RZ ;  /* 0x0000000106097810 */ /* 0x000fe20007ffe0ff */
[----:B------:R-:W-:Y:S01]  /*10c0*/  FMUL R25, R25, R25 ;  /* 0x0000001919197220 */ /* 0x000fe20000400000 */
[----:B------:R-:W-:-:S02]  /*10d0*/  @P0 IMAD.MOV R9, RZ, RZ, R6 ;  /* 0x000000ffff090224 */ /* 0x000fc400078e0206 */
[----:B------:R-:W-:-:S03]  /*10e0*/  FSETP.GTU.AND P0, PT, R27, 1, PT ;  /* 0x3f8000001b00780b */ /* 0x000fc60003f0c000 */
[----:B------:R-:W-:-:S03]  /*10f0*/  IADD3 R6, PT, PT, R9, 0x1, RZ ;  /* 0x0000000109067810 */ /* 0x000fc60007ffe0ff */
[----:B------:R-:W-:-:S05]  /*1100*/  @P1 IADD3 R6, PT, PT, R9, RZ, RZ ;  /* 0x000000ff09061210 */ /* 0x000fca0007ffe0ff */
[----:B------:R-:W-:Y:S02]  /*1110*/  VIADD R10, R6, 0x1 ;  /* 0x00000001060a7836 */ /* 0x000fe40000000000 */
[----:B------:R-:W-:Y:S01]  /*1120*/  FMUL R9, R18, R18 ;  /* 0x0000001212097220 */ /* 0x000fe20000400000 */
[----:B------:R-:W-:-:S04]  /*1130*/  @P0 IADD3 R10, PT, PT, R6, RZ, RZ ;  /* 0x000000ff060a0210 */ /* 0x000fc80007ffe0ff */
[----:B------:R-:W-:Y:S02]  /*1140*/  IADD3 R6, PT, PT, R10, 0x1, RZ ;  /* 0x000000010a067810 */ /* 0x000fe40007ffe0ff */
[----:B------:R-:W-:Y:S01]  /*1150*/  IADD3 R4, PT, PT, R4, 0x8, RZ ;  /* 0x0000000804047810 */ /* 0x000fe20007ffe0ff */
[----:B--2---:R-:W-:Y:S01]  /*1160*/  FMUL R24, R24, R24 ;  /* 0x0000001818187220 */ /* 0x004fe20000400000 */
[----:B---3--:R-:W-:-:S05]  /*1170*/  FFMA R25, R20, R20, R25 ;  /* 0x0000001414197223 */ /* 0x008fca0000000019 */
[----:B------:R-:W-:Y:S01]  /*1180*/  FSETP.GTU.AND P1, PT, R25, 1, PT ;  /* 0x3f8000001900780b */ /* 0x000fe20003f2c000 */
[----:B----4-:R-:W-:-:S05]  /*1190*/  FFMA R24, R11, R11, R24 ;  /* 0x0000000b0b187223 */ /* 0x010fca0000000018 */
[----:B------:R-:W-:-:S07]  /*11a0*/  FSETP.GTU.AND P0, PT, R24, 1, PT ;  /* 0x3f8000001800780b */ /* 0x000fce0003f0c000 */
[----:B------:R-:W-:Y:S02]  /*11b0*/  @P1 IMAD.MOV R6, RZ, RZ, R10 ;  /* 0x000000ffff061224 */ /* 0x000fe400078e020a */
[----:B------:R-:W-:-:S05]  /*11c0*/  FFMA R9, R22, R22, R9 ;  /* 0x0000001616097223 */ /* 0x000fca0000000009 */
[----:B------:R-:W-:Y:S02]  /*11d0*/  FSETP.GTU.AND P1, PT, R9, 1, PT ;  /* 0x3f8000000900780b */ /* 0x000fe40003f2c000 */
[C---:B------:R-:W-:Y:S02]  /*11e0*/  IADD3 R10, PT, PT, R6.reuse, 0x1, RZ ;  /* 0x00000001060a7810 */ /* 0x040fe40007ffe0ff */
[----:B------:R-:W-:Y:S01]  /*11f0*/  @P0 IADD3 R10, PT, PT, R6, RZ, RZ ;  /* 0x000000ff060a0210 */ /* 0x000fe20007ffe0ff */
[----:B------:R-:W-:Y:S01]  /*1200*/  IMAD R25, R5, 0x4, R8 ;  /* 0x0000000405197824 */ /* 0x000fe200078e0208 */
[----:B------:R-:W-:-:S03]  /*1210*/  PLOP3.LUT P0, PT, PT, PT, PT, 0x8, 0x80 ;  /* 0x000000000080781c */ /* 0x000fc60003f0e170 */
[----:B------:R-:W-:-:S04]  /*1220*/  VIADD R9, R10, 0x1 ;  /* 0x000000010a097836 */ /* 0x000fc80000000000 */
[----:B------:R-:W-:-:S07]  /*1230*/  @P1 IADD3 R9, PT, PT, R10, RZ, RZ ;  /* 0x000000ff0a091210 */ /* 0x000fce0007ffe0ff */
.L_x_10:
[----:B------:R-:W-:Y:S05]  /*1240*/  BSYNC.RECONVERGENT B3 ;  /* 0x0000000000037941 */ /* 0x000fea0003800200 */
.L_x_9:
[----:B------:R-:W-:-:S13]  /*1250*/  ISETP.NE.OR P0, PT, R4, RZ, P0 ;  /* 0x000000ff0400720c */ /* 0x000fda0000705670 */
[----:B------:R-:W-:Y:S05]  /*1260*/  @!P0 BREAK.RELIABLE B0 ;  /* 0x0000000000008942 */ /* 0x000fea0003800100 */
[----:B------:R-:W-:Y:S05]  /*1270*/  @!P0 BRA `(.L_x_3) ;  /* 0x0000000000a48947 */ /* 0x000fea0003800000 */
.L_x_5:
[----:B------:R-:W-:Y:S05]  /*1280*/  BSYNC.RELIABLE B0 ;  /* 0x0000000000007941 */ /* 0x000fea0003800100 */
.L_x_4:
[----:B-1----:R-:W-:-:S04]  /*1290*/  IMAD.WIDE R26, R25, 0x4, R14 ;  /* 0x00000004191a7825 */ /* 0x002fc800078e020e */
[----:B0-----:R-:W-:Y:S01]  /*12a0*/  IMAD.WIDE R28, R25, 0x4, R12 ;  /* 0x00000004191c7825 */ /* 0x001fe200078e020c */
[----:B------:R0:W2:Y:S03]  /*12b0*/  LDG.E R6, desc[UR4][R26.64] ;  /* 0x000000041a067981 */ /* 0x0000a6000c1e1900 */
[C---:B------:R-:W-:Y:S01]  /*12c0*/  IMAD.WIDE R22, R5.reuse, 0x4, R26 ;  /* 0x0000000405167825 */ /* 0x040fe200078e021a */
[----:B------:R2:W3:Y:S03]  /*12d0*/  LDG.E R8, desc[UR4][R28.64] ;  /* 0x000000041c087981 */ /* 0x0004e6000c1e1900 */
[C---:B------:R-:W-:Y:S01]  /*12e0*/  IMAD.WIDE R10, R5.reuse, 0x4, R28 ;  /* 0x00000004050a7825 */ /* 0x040fe200078e021c */
[----:B------:R-:W4:Y:S03]  /*12f0*/  LDG.E R24, desc[UR4][R22.64] ;  /* 0x0000000416187981 */ /* 0x000f26000c1e1900 */
[----:B------:R-:W-:-:S04]  /*1300*/  IMAD.WIDE R16, R5, 0x4, R22 ;  /* 0x0000000405107825 */ /* 0x000fc800078e0216 */
[C---:B------:R-:W-:Y:S01]  /*1310*/  IMAD.WIDE R18, R5.reuse, 0x4, R10 ;  /* 0x0000000405127825 */ /* 0x040fe200078e020a */
[----:B------:R-:W5:Y:S04]  /*1320*/  LDG.E R22, desc[UR4][R10.64] ;  /* 0x000000040a167981 */ /* 0x000f68000c1e1900 */
[----:B------:R-:W5:Y:S01]  /*1330*/  LDG.E R10, desc[UR4][R16.64] ;  /* 0x00000004100a7981 */ /* 0x000f62000c1e1900 */
[----:B------:R-:W-:-:S03]  /*1340*/  IMAD.WIDE R20, R5, 0x4, R16 ;  /* 0x0000000405147825 */ /* 0x000fc600078e0210 */
[----:B------:R-:W5:Y:S01]  /*1350*/  LDG.E R11, desc[UR4][R18.64] ;  /* 0x00000004120b7981 */ /* 0x000f62000c1e1900 */
[----:B0-----:R-:W-:-:S03]  /*1360*/  IMAD.WIDE R26, R5, 0x4, R18 ;  /* 0x00000004051a7825 */ /* 0x001fc600078e0212 */
[----:B------:R-:W5:Y:S04]  /*1370*/  LDG.E R20, desc[UR4][R20.64] ;  /* 0x0000000414147981 */ /* 0x000f68000c1e1900 */
[----:B------:R-:W5:Y:S01]  /*1380*/  LDG.E R26, desc[UR4][R26.64] ;  /* 0x000000041a1a7981 */ /* 0x000f62000c1e1900 */
[----:B------:R-:W-:Y:S01]  /*1390*/  VIADD R4, R4, 0x4 ;  /* 0x0000000404047836 */ /* 0x000fe20000000000 */
[----:B------:R-:W-:Y:S01]  /*13a0*/  LEA R25, R5, R25, 0x2 ;  /* 0x0000001905197211 */ /* 0x000fe200078e10ff */
[----:B--2---:R-:W-:Y:S01]  /*13b0*/  FMUL R29, R6, R6 ;  /* 0x00000006061d7220 */ /* 0x004fe20000400000 */
[----:B------:R-:W-:-:S03]  /*13c0*/  IADD3 R6, PT, PT, R9, 0x1, RZ ;  /* 0x0000000109067810 */ /* 0x000fc60007ffe0ff */
[----:B---3--:R-:W-:Y:S01]  /*13d0*/  FFMA R29, R8, R8, R29 ;  /* 0x00000008081d7223 */ /* 0x008fe2000000001d */
[----:B----4-:R-:W-:-:S04]  /*13e0*/  FMUL R23, R24, R24 ;  /* 0x0000001818177220 */ /* 0x010fc80000400000 */
[----:B------:R-:W-:Y:S01]  /*13f0*/  FSETP.GTU.AND P0, PT, R29, 1, PT ;  /* 0x3f8000001d00780b */ /* 0x000fe20003f0c000 */
[----:B-----5:R-:W-:-:S12]  /*1400*/  FFMA R23, R22, R22, R23 ;  /* 0x0000001616177223 */ /* 0x020fd80000000017 */
[----:B------:R-:W-:Y:S02]  /*1410*/  @P0 IADD3 R6, PT, PT, R9, RZ, RZ ;  /* 0x000000ff09060210 */ /* 0x000fe40007ffe0ff */
[----:B------:R-:W-:-:S03]  /*1420*/  FSETP.GTU.AND P1, PT, R23, 1, PT ;  /* 0x3f8000001700780b */ /* 0x000fc60003f2c000 */
[----:B------:R-:W-:Y:S02]  /*1430*/  VIADD R8, R6, 0x1 ;  /* 0x0000000106087836 */ /* 0x000fe40000000000 */
[----:B------:R-:W-:-:S04]  /*1440*/  FMUL R10, R10, R10 ;  /* 0x0000000a0a0a7220 */ /* 0x000fc80000400000 */
[----:B------:R-:W-:Y:S01]  /*1450*/  FFMA R10, R11, R11, R10 ;  /* 0x0000000b0b0a7223 */ /* 0x000fe2000000000a */
[----:B------:R-:W-:-:S04]  /*1460*/  FMUL R9, R20, R20 ;  /* 0x0000001414097220 */ /* 0x000fc80000400000 */
[----:B------:R-:W-:Y:S02]  /*1470*/  FSETP.GTU.AND P0, PT, R10, 1, PT ;  /* 0x3f8000000a00780b */ /* 0x000fe40003f0c000 */
[----:B------:R-:W-:Y:S01]  /*1480*/  @P1 IADD3 R8, PT, PT, R6, RZ, RZ ;  /* 0x000000ff06081210 */ /* 0x000fe20007ffe0ff */
[----:B------:R-:W-:-:S03]  /*1490*/  FFMA R9, R26, R26, R9 ;  /* 0x0000001a1a097223 */ /* 0x000fc60000000009 */
[----:B------:R-:W-:Y:S02]  /*14a0*/  IADD3 R6, PT, PT, R8, 0x1, RZ ;  /* 0x0000000108067810 */ /* 0x000fe40007ffe0ff */
[----:B------:R-:W-:-:S05]  /*14b0*/  FSETP.GTU.AND P1, PT, R9, 1, PT ;  /* 0x3f8000000900780b */ /* 0x000fca0003f2c000 */
[----:B------:R-:W-:Y:S02]  /*14c0*/  @P0 IADD3 R6, PT, PT, R8, RZ, RZ ;  /* 0x000000ff08060210 */ /* 0x000fe40007ffe0ff */
[----:B------:R-:W-:Y:S02]  /*14d0*/  ISETP.NE.AND P0, PT, R4, RZ, PT ;  /* 0x000000ff0400720c */ /* 0x000fe40003f05270 */
[----:B------:R-:W-:-:S04]  /*14e0*/  IADD3 R9, PT, PT, R6, 0x1, RZ ;  /* 0x0000000106097810 */ /* 0x000fc80007ffe0ff */
[----:B------:R-:W-:-:S07]  /*14f0*/  @P1 IMAD.MOV R9, RZ, RZ, R6 ;  /* 0x000000ffff091224 */ /* 0x000fce00078e0206 */
[----:B------:R-:W-:Y:S05]  /*1500*/  @P0 BRA `(.L_x_4) ;  /* 0xfffffffc00600947 */ /* 0x000fea000383ffff */
.L_x_3:
[----:B------:R-:W-:Y:S05]  /*1510*/  BSYNC.RECONVERGENT B1 ;  /* 0x0000000000017941 */ /* 0x000fea0003800200 */
.L_x_2:
[----:B------:R-:W-:-:S13]  /*1520*/  ISETP.NE.AND P0, PT, R7, RZ, PT ;  /* 0x000000ff0700720c */ /* 0x000fda0003f05270 */
[----:B------:R-:W-:Y:S05]  /*1530*/  @!P0 BRA `(.L_x_1) ;  /* 0x0000000000448947 */ /* 0x000fea0003800000 */
[----:B------:R-:W2:Y:S01]  /*1540*/  LDC.64 R10, c[0x0][0x380] ;  /* 0x0000e000ff0a7b82 */ /* 0x000ea20000000a00 */
[----:B------:R-:W-:-:S07]  /*1550*/  IADD3 R4, PT, PT, -R7, RZ, RZ ;  /* 0x000000ff07047210 */ /* 0x000fce0007ffe1ff */
[----:B0-----:R-:W0:Y:S02]  /*1560*/  LDC.64 R12, c[0x0][0x388] ;  /* 0x0000e200ff0c7b82 */ /* 0x001e240000000a00 */
.L_x_11:
[----:B0-----:R-:W-:-:S04]  /*1570*/  IMAD.WIDE R6, R25, 0x4, R12 ;  /* 0x0000000419067825 */ /* 0x001fc800078e020c */
[----:B-12---:R-:W-:Y:S02]  /*1580*/  IMAD.WIDE R14, R25, 0x4, R10 ;  /* 0x00000004190e7825 */ /* 0x006fe400078e020a */
[----:B------:R-:W2:Y:S04]  /*1590*/  LDG.E R6, desc[UR4][R6.64] ;  /* 0x0000000406067981 */ /* 0x000ea8000c1e1900 */
[----:B------:R-:W3:Y:S01]  /*15a0*/  LDG.E R14, desc[UR4][R14.64] ;  /* 0x000000040e0e7981 */ /* 0x000ee2000c1e1900 */
[----:B------:R-:W-:Y:S02]  /*15b0*/  IADD3 R4, PT, PT, R4, 0x1, RZ ;  /* 0x0000000104047810 */ /* 0x000fe40007ffe0ff */
[----:B------:R-:W-:Y:S02]  /*15c0*/  IADD3 R8, PT, PT, R9, 0x1, RZ ;  /* 0x0000000109087810 */ /* 0x000fe40007ffe0ff */
[----:B------:R-:W-:-:S02]  /*15d0*/  ISETP.NE.AND P1, PT, R4, RZ, PT ;  /* 0x000000ff0400720c */ /* 0x000fc40003f25270 */
[----:B------:R-:W-:Y:S01]  /*15e0*/  IADD3 R25, PT, PT, R5, R25, RZ ;  /* 0x0000001905197210 */ /* 0x000fe20007ffe0ff */
[----:B--2---:R-:W-:-:S04]  /*15f0*/  FMUL R17, R6, R6 ;  /* 0x0000000606117220 */ /* 0x004fc80000400000 */
[----:B---3--:R-:W-:-:S05]  /*1600*/  FFMA R17, R14, R14, R17 ;  /* 0x0000000e0e117223 */ /* 0x008fca0000000011 */
[----:B------:R-:W-:-:S13]  /*1610*/  FSETP.GTU.AND P0, PT, R17, 1, PT ;  /* 0x3f8000001100780b */ /* 0x000fda0003f0c000 */
[----:B------:R-:W-:-:S05]  /*1620*/  @P0 IMAD.MOV R8, RZ, RZ, R9 ;  /* 0x000000ffff080224 */ /* 0x000fca00078e0209 */
[----:B------:R-:W-:Y:S01]  /*1630*/  MOV R9, R8 ;  /* 0x0000000800097202 */ /* 0x000fe20000000f00 */
[----:B------:R-:W-:Y:S06]  /*1640*/  @P1 BRA `(.L_x_11) ;  /* 0xfffffffc00c81947 */ /* 0x000fec000383ffff */
.L_x_1:
[----:B------:R-:W-:Y:S05]  /*1650*/  BSYNC.RECONVERGENT B2 ;  /* 0x0000000000027941 */ /* 0x000fea0003800200 */
.L_x_0:
[----:B------:R-:W-:Y:S05]  /*1660*/  WARPSYNC.ALL ;  /* 0x0000000000007948 */ /* 0x000fea0003800000 */
[----:B------:R-:W2:Y:S01]  /*1670*/  S2R R4, SR_CgaCtaId ;  /* 0x0000000000047919 */ /* 0x000ea20000008800 */
[----:B------:R-:W-:Y:S02]  /*1680*/  MOV R21, 0x400 ;  /* 0x0000040000157802 */ /* 0x000fe40000000f00 */
[----:B------:R-:W-:Y:S02]  /*1690*/  ISETP.NE.AND P0, PT, R0, RZ, PT ;  /* 0x000000ff0000720c */ /* 0x000fe40003f05270 */
[----:B--2---:R-:W-:-:S04]  /*16a0*/  LEA R21, R4, R21, 0x18 ;  /* 0x0000001504157211 */ /* 0x004fc800078ec0ff */
[----:B------:R-:W-:-:S05]  /*16b0*/  LEA R4, R0, R21, 0x2 ;  /* 0x0000001500047211 */ /* 0x000fca00078e10ff */
[----:B------:R2:W-:Y:S01]  /*16c0*/  STS [R4], R9 ;  /* 0x0000000904007388 */ /* 0x0005e20000000800 */
[----:B------:R-:W-:Y:S06]  /*16d0*/  BAR.SYNC.DEFER_BLOCKING 0x0 ;  /* 0x0000000000007b1d */ /* 0x000fec0000010000 */
[----:B------:R-:W-:Y:S05]  /*16e0*/  @P0 EXIT ;  /* 0x000000000000094d */ /* 0x000fea0003800000 */
[C---:B------:R-:W-:Y:S01]  /*16f0*/  ISETP.GE.U32.AND P0, PT, R2.reuse, 0x10, PT ;  /* 0x000000100200780c */ /* 0x040fe20003f06070 */
[----:B------:R-:W-:Y:S01]  /*1700*/  HFMA2 R0, -RZ, RZ, 0, 0 ;  /* 0x00000000ff007431 */ /* 0x000fe200000001ff */
[----:B------:R-:W-:Y:S01]  /*1710*/  LOP3.LUT R24, R2, 0xf, RZ, 0xc0, !PT ;  /* 0x0000000f02187812 */ /* 0x000fe200078ec0ff */
[----:B------:R-:W-:-:S03]  /*1720*/  IMAD.MOV.U32 R20, RZ, RZ, RZ ;  /* 0x000000ffff147224 */ /* 0x000fc600078e00ff */
[----:B------:R-:W-:-:S07]  /*1730*/  ISETP.NE.AND P1, PT, R24, RZ, PT ;  /* 0x000000ff1800720c */ /* 0x000fce0003f25270 */
[----:B------:R-:W-:Y:S06]  /*1740*/  @!P0 BRA `(.L_x_12) ;  /* 0x0000000000548947 */ /* 0x000fec0003800000 */
[C---:B------:R-:W-:Y:S02]  /*1750*/  LOP3.LUT R23, R2.reuse, 0xfffffff0, RZ, 0xc0, !PT ;  /* 0xfffffff002177812 */ /* 0x040fe400078ec0ff */
[----:B------:R-:W-:Y:S02]  /*1760*/  LOP3.LUT R20, R2, 0x7f0, RZ, 0xc0, !PT ;  /* 0x000007f002147812 */ /* 0x000fe400078ec0ff */
[----:B------:R-:W-:Y:S01]  /*1770*/  IADD3 R22, PT, PT, R21, 0x20, RZ ;  /* 0x0000002015167810 */ /* 0x000fe20007ffe0ff */
[----:B------:R-:W-:Y:S01]  /*1780*/  IMAD.MOV R23, RZ, RZ, -R23 ;  /* 0x000000ffff177224 */ /* 0x000fe200078e0a17 */
[----:B------:R-:W-:-:S07]  /*1790*/  MOV R0, RZ ;  /* 0x000000ff00007202 */ /* 0x000fce0000000f00 */
.L_x_13:
[----:B--2---:R-:W2:Y:S01]  /*17a0*/  LDS.128 R4, [R22+-0x20] ;  /* 0xffffe00016047984 */ /* 0x004ea20000000c00 */
[----:B------:R-:W-:-:S03]  /*17b0*/  IADD3 R23, PT, PT, R23, 0x10, RZ ;  /* 0x0000001017177810 */ /* 0x000fc60007ffe0ff */
[----:B------:R-:W3:Y:S01]  /*17c0*/  LDS.128 R8, [R22+-0x10] ;  /* 0xfffff00016087984 */ /* 0x000ee20000000c00 */
[----:B------:R-:W-:-:S03]  /*17d0*/  ISETP.NE.AND P0, PT, R23, RZ, PT ;  /* 0x000000ff1700720c */ /* 0x000fc60003f05270 */
[----:B01----:R-:W0:Y:S04]  /*17e0*/  LDS.128 R12, [R22] ;  /* 0x00000000160c7984 */ /* 0x003e280000000c00 */
[----:B------:R1:W4:Y:S02]  /*17f0*/  LDS.128 R16, [R22+0x10] ;  /* 0x0000100016107984 */ /* 0x0003240000000c00 */
[----:B-1----:R-:W-:Y:S02]  /*1800*/  IADD3 R22, PT, PT, R22, 0x40, RZ ;  /* 0x0000004016167810 */ /* 0x002fe40007ffe0ff */
[----:B--2---:R-:W-:-:S04]  /*1810*/  IADD3 R4, PT, PT, R5, R4, R0 ;  /* 0x0000000405047210 */ /* 0x004fc80007ffe000 */
[----:B------:R-:W-:-:S04]  /*1820*/  IADD3 R4, PT, PT, R7, R6, R4 ;  /* 0x0000000607047210 */ /* 0x000fc80007ffe004 */
[----:B---3--:R-:W-:-:S04]  /*1830*/  IADD3 R4, PT, PT, R9, R8, R4 ;  /* 0x0000000809047210 */ /* 0x008fc80007ffe004 */
[----:B------:R-:W-:-:S04]  /*1840*/  IADD3 R4, PT, PT, R11, R10, R4 ;  /* 0x0000000a0b047210 */ /* 0x000fc80007ffe004 */
[----:B0-----:R-:W-:-:S04]  /*1850*/  IADD3 R4, PT, PT, R13, R12, R4 ;  /* 0x0000000c0d047210 */ /* 0x001fc80007ffe004 */
[----:B------:R-:W-:-:S04]  /*1860*/  IADD3 R4, PT, PT, R15, R14, R4 ;  /* 0x0000000e0f047210 */ /* 0x000fc80007ffe004 */
[----:B----4-:R-:W-:-:S04]  /*1870*/  IADD3 R4, PT, PT, R17, R16, R4 ;  /* 0x0000001011047210 */ /* 0x010fc80007ffe004 */
[----:B------:R-:W-:Y:S01]  /*1880*/  IADD3 R0, PT, PT, R19, R18, R4 ;  /* 0x0000001213007210 */ /* 0x000fe20007ffe004 */
[----:B------:R-:W-:Y:S06]  /*1890*/  @P0 BRA `(.L_x_13) ;  /* 0xfffffffc00c00947 */ /* 0x000fec000383ffff */
.L_x_12:
[----:B------:R-:W-:Y:S05]  /*18a0*/  @!P1 BRA `(.L_x_14) ;  /* 0x0000000000789947 */ /* 0x000fea0003800000 */
[----:B------:R-:W-:Y:S02]  /*18b0*/  ISETP.GE.U32.AND P0, PT, R24, 0x8, PT ;  /* 0x000000081800780c */ /* 0x000fe40003f06070 */
[----:B0-----:R-:W-:-:S04]  /*18c0*/  LOP3.LUT R13, R2, 0x7, RZ, 0xc0, !PT ;  /* 0x00000007020d7812 */ /* 0x001fc800078ec0ff */
[----:B------:R-:W-:-:S07]  /*18d0*/  ISETP.NE.AND P1, PT, R13, RZ, PT ;  /* 0x000000ff0d00720c */ /* 0x000fce0003f25270 */
[----:B------:R-:W-:Y:S06]  /*18e0*/  @!P0 BRA `(.L_x_15) ;  /* 0x0000000000208947 */ /* 0x000fec0003800000 */
[C---:B------:R-:W-:Y:S01]  /*18f0*/  LEA R12, R20.reuse, R21, 0x2 ;  /* 0x00000015140c7211 */ /* 0x040fe200078e10ff */
[----:B------:R-:W-:-:S04]  /*1900*/  VIADD R20, R20, 0x8 ;  /* 0x0000000814147836 */ /* 0x000fc80000000000 */
[----:B--2---:R-:W0:Y:S04]  /*1910*/  LDS.128 R4, [R12] ;  /* 0x000000000c047984 */ /* 0x004e280000000c00 */
[----:B------:R-:W2:Y:S01]  /*1920*/  LDS.128 R8, [R12+0x10] ;  /* 0x000010000c087984 */ /* 0x000ea20000000c00 */
[----:B0-----:R-:W-:-:S04]  /*1930*/  IADD3 R4, PT, PT, R5, R4, R0 ;  /* 0x0000000405047210 */ /* 0x001fc80007ffe000 */
[----:B------:R-:W-:-:S04]  /*1940*/  IADD3 R4, PT, PT, R7, R6, R4 ;  /* 0x0000000607047210 */ /* 0x000fc80007ffe004 */
[----:B--2---:R-:W-:-:S04]  /*1950*/  IADD3 R4, PT, PT, R9, R8, R4 ;  /* 0x0000000809047210 */ /* 0x004fc80007ffe004 */
[----:B------:R-:W-:-:S07]  /*1960*/  IADD3 R0, PT, PT, R11, R10, R4 ;  /* 0x0000000a0b007210 */ /* 0x000fce0007ffe004 */
.L_x_15:
[----:B------:R-:W-:Y:S05]  /*1970*/  @!P1 BRA `(.L_x_14) ;  /* 0x0000000000449947 */ /* 0x000fea0003800000 */
[----:B------:R-:W-:Y:S02]  /*1980*/  ISETP.GE.U32.AND P0, PT, R13, 0x4, PT ;  /* 0x000000040d00780c */ /* 0x000fe40003f06070 */
[----:B------:R-:W-:-:S04]  /*1990*/  LOP3.LUT R2, R2, 0x3, RZ, 0xc0, !PT ;  /* 0x0000000302027812 */ /* 0x000fc800078ec0ff */
[----:B------:R-:W-:-:S07]  /*19a0*/  ISETP.NE.AND P1, PT, R2, RZ, PT ;  /* 0x000000ff0200720c */ /* 0x000fce0003f25270 */
[C---:B--2---:R-:W-:Y:S02]  /*19b0*/  @P0 LEA R4, R20.reuse, R21, 0x2 ;  /* 0x0000001514040211 */ /* 0x044fe400078e10ff */
[----:B------:R-:W-:-:S04]  /*19c0*/  @P0 IADD3 R20, PT, PT, R20, 0x4, RZ ;  /* 0x0000000414140810 */ /* 0x000fc80007ffe0ff */
[----:B------:R-:W0:Y:S02]  /*19d0*/  @P0 LDS.128 R4, [R4] ;  /* 0x0000000004040984 */ /* 0x000e240000000c00 */
[----:B0-----:R-:W-:-:S04]  /*19e0*/  @P0 IADD3 R5, PT, PT, R5, R4, R0 ;  /* 0x0000000405050210 */ /* 0x001fc80007ffe000 */
[----:B------:R-:W-:Y:S01]  /*19f0*/  @P0 IADD3 R0, PT, PT, R7, R6, R5 ;  /* 0x0000000607000210 */ /* 0x000fe20007ffe005 */
[----:B------:R-:W-:Y:S06]  /*1a00*/  @!P1 BRA `(.L_x_14) ;  /* 0x0000000000209947 */ /* 0x000fec0003800000 */
[----:B------:R-:W-:Y:S01]  /*1a10*/  LEA R20, R20, R21, 0x2 ;  /* 0x0000001514147211 */ /* 0x000fe200078e10ff */
[----:B------:R-:W-:-:S07]  /*1a20*/  IMAD.MOV R2, RZ, RZ, -R2 ;  /* 0x000000ffff027224 */ /* 0x000fce00078e0a02 */
.L_x_16:
[----:B------:R0:W2:Y:S01]  /*1a30*/  LDS R5, [R20] ;  /* 0x0000000014057984 */ /* 0x0000a20000000800 */
[----:B------:R-:W-:-:S04]  /*1a40*/  IADD3 R2, PT, PT, R2, 0x1, RZ ;  /* 0x0000000102027810 */ /* 0x000fc80007ffe0ff */
[----:B------:R-:W-:Y:S02]  /*1a50*/  ISETP.NE.AND P0, PT, R2, RZ, PT ;  /* 0x000000ff0200720c */ /* 0x000fe40003f05270 */
[----:B0-----:R-:W-:Y:S02]  /*1a60*/  IADD3 R20, PT, PT, R20, 0x4, RZ ;  /* 0x0000000414147810 */ /* 0x001fe40007ffe0ff */
[----:B--2---:R-:W-:-:S09]  /*1a70*/  IADD3 R0, PT, PT, R5, R0, RZ ;  /* 0x0000000005007210 */ /* 0x004fd20007ffe0ff */
[----:B------:R-:W-:Y:S05]  /*1a80*/  @P0 BRA `(.L_x_16) ;  /* 0xfffffffc00e80947 */ /* 0x000fea000383ffff */
.L_x_14:
[----:B--2---:R-:W2:Y:S02]  /*1a90*/  LDC.64 R4, c[0x0][0x390] ;  /* 0x0000e400ff047b82 */ /* 0x004ea40000000a00 */
[----:B--2---:R-:W-:-:S05]  /*1aa0*/  IMAD.WIDE.U32 R2, R3, 0x4, R4 ;  /* 0x0000000403027825 */ /* 0x004fca00078e0004 */
[----:B------:R-:W-:Y:S01]  /*1ab0*/  STG.E desc[UR4][R2.64], R0 ;  /* 0x0000000002007986 */ /* 0x000fe2000c101904 */
[----:B------:R-:W-:Y:S05]  /*1ac0*/  EXIT ;  /* 0x000000000000794d */ /* 0x000fea0003800000 */
.L_x_17:
[----:B------:R-:W-:-:S00]  /*1ad0*/  BRA `(.L_x_17) ;  /* 0xfffffffc00fc7947 */ /* 0x000fc0000383ffff */
[----:B------:R-:W-:-:S00]  /*1ae0*/  NOP ;  /* 0x0000000000007918 */ /* 0x000fc00000000000 */
        /* <DEDUP_REMOVED lines=9> */
.L_x_18:


//--------------------- .nv.shared._Z24count_samples_in_circlesPfS_Piii --------------------------
	.section	.nv.shared._Z24count_samples_in_circlesPfS_Piii,"aw",@nobits
	.sectionflags	@""
	.align	4
.nv.shared._Z24count_samples_in_circlesPfS_Piii:
	.zero		3024


//--------------------- .nv.shared.reserved.0     --------------------------
	.section	.nv.shared.reserved.0,"aw",@nobits
	.weak		__nv_reservedSMEM_offset_0_alias
	.size		__nv_reservedSMEM_offset_0_alias, 0, 64
	.other		__nv_reservedSMEM_offset_0_alias,@"STO_CUDA_RESERVED_SHARED STV_DEFAULT"
__nv_reservedSMEM_offset_0_alias:
	.zero		0
	.zero		64


//--------------------- .nv.constant0._Z24count_samples_in_circlesPfS_Piii --------------------------
	.section	.nv.constant0._Z24count_samples_in_circlesPfS_Piii,"a",@progbits
	.sectionflags	@""
	.align	4
.nv.constant0._Z24count_samples_in_circlesPfS_Piii:
	.zero		928


//--------------------- SYMBOLS --------------------------

	.type		.nv.reservedSmem.offset0,@object
	.size		.nv.reservedSmem.offset0,0x4
	.type		.nv.reservedSmem.cap,@object
	.size		.nv.reservedSmem.cap,0x4
